# CuTe-DSL kernel — source=cudnn_frontend_dsl family=grouped_gemm_swiglu
# config = {"ab_dtype": "Float8E4M3FN", "sf_vec": 16, "d_dtype": "Float8E4M3FN", "vector_f32": true, "mma_mn": [128, 128], "cluster_mn": [2, 1]}


// ===== COMPILED SASS (sm_100a) =====

	.target	sm_100a

	.elftype	@"ET_EXEC"


//--------------------- .note.nv.tkinfo           --------------------------
	.section	.note.nv.tkinfo,"",@"SHT_NOTE"
	.sectionflags	@"SHF_NOTE_NV_TKINFO"
	.tkinfo
        /*0018*/ 	.word	0x00000081
        /*0030*/ 	.string	""
        /*0030*/ 	.string	"ptxas"
        /*0030*/ 	.string	"Cuda compilation tools, release 12.9, V12.9.83"
        /*0030*/ 	.string	"Build system must define TOOLS_VERSION_EXTENDED"
        /*0030*/ 	.string	"-O 3 -arch sm_100a "



//--------------------- .note.nv.cuver            --------------------------
	.section	.note.nv.cuver,"",@"SHT_NOTE"
	.sectionflags	@"SHF_NOTE_NV_CUVER"
        /*0018*/ 	.short	0x0001
        /*001a*/ 	.short	0x0064
        /*001c*/ 	.short	0x0001
        /*001e*/ 	.short	0x0000
        /*0020*/ 	.short	0x0001
        /*0022*/ 	.short	0x0000


//--------------------- .nv.info                  --------------------------
	.section	.nv.info,"",@"SHT_CUDA_INFO"
	.align	4


	//----- nvinfo : EIATTR_REGCOUNT
	.align		4
        /*0000*/ 	.byte	0x04, 0x2f
        /*0002*/ 	.short	(.L_4 - .L_3)
	.align		4
.L_3:
        /*0004*/ 	.word	index@(kernel_cutlass_kernel_cudnngrouped_gemmgrouped_gemm_swiglugrouped_gemm_swiglu_quantBlockScaledContiguousGroupedGemmKernel_object_at__TiledMMA_ThrLayoutVMNK11110000_PermutationMNK____MMAAt_0)
        /*0008*/ 	.word	0x00000083


	//----- nvinfo : EIATTR_FRAME_SIZE
	.align		4
.L_4:
        /*000c*/ 	.byte	0x04, 0x11
        /*000e*/ 	.short	(.L_6 - .L_5)
	.align		4
.L_5:
        /*0010*/ 	.word	index@($__internal_2_$__cuda_sm10x_tcgen05_guardrail_trap_unallocated_columns_being_dealloced)
        /*0014*/ 	.word	0x00000000


	//----- nvinfo : EIATTR_FRAME_SIZE
	.align		4
.L_6:
        /*0018*/ 	.byte	0x04, 0x11
        /*001a*/ 	.short	(.L_8 - .L_7)
	.align		4
.L_7:
        /*001c*/ 	.word	index@($__internal_1_$__cuda_sm10x_tcgen05_guardrail_trap_phase_invalid_during_alloc)
        /*0020*/ 	.word	0x00000000


	//----- nvinfo : EIATTR_FRAME_SIZE
	.align		4
.L_8:
        /*0024*/ 	.byte	0x04, 0x11
        /*0026*/ 	.short	(.L_10 - .L_9)
	.align		4
.L_9:
        /*0028*/ 	.word	index@($__internal_0_$__cuda_sm10x_tcgen05_guardrail_trap_col_being_dealloced_not_returned_by_alloc)
        /*002c*/ 	.word	0x00000000


	//----- nvinfo : EIATTR_FRAME_SIZE
	.align		4
.L_10:
        /*0030*/ 	.byte	0x04, 0x11
        /*0032*/ 	.short	(.L_12 - .L_11)
	.align		4
.L_11:
        /*0034*/ 	.word	index@(kernel_cutlass_kernel_cudnngrouped_gemmgrouped_gemm_swiglugrouped_gemm_swiglu_quantBlockScaledContiguousGroupedGemmKernel_object_at__TiledMMA_ThrLayoutVMNK11110000_PermutationMNK____MMAAt_0)
        /*0038*/ 	.word	0x00000000


	//----- nvinfo : EIATTR_MIN_STACK_SIZE
	.align		4
.L_12:
        /*003c*/ 	.byte	0x04, 0x12
        /*003e*/ 	.short	(.L_14 - .L_13)
	.align		4
.L_13:
        /*0040*/ 	.word	index@(kernel_cutlass_kernel_cudnngrouped_gemmgrouped_gemm_swiglugrouped_gemm_swiglu_quantBlockScaledContiguousGroupedGemmKernel_object_at__TiledMMA_ThrLayoutVMNK11110000_PermutationMNK____MMAAt_0)
        /*0044*/ 	.word	0x00000000
.L_14:


//--------------------- .nv.info.kernel_cutlass_kernel_cudnngrouped_gemmgrouped_gemm_swiglugrouped_gemm_swiglu_quantBlockScaledContiguousGroupedGemmKernel_object_at__TiledMMA_ThrLayoutVMNK11110000_PermutationMNK____MMAAt_0 --------------------------
	.section	.nv.info.kernel_cutlass_kernel_cudnngrouped_gemmgrouped_gemm_swiglugrouped_gemm_swiglu_quantBlockScaledContiguousGroupedGemmKernel_object_at__TiledMMA_ThrLayoutVMNK11110000_PermutationMNK____MMAAt_0,"",@"SHT_CUDA_INFO"
	.sectionflags	@""
	.align	4


	//----- nvinfo : EIATTR_CUDA_API_VERSION
	.align		4
        /*0000*/ 	.byte	0x04, 0x37
        /*0002*/ 	.short	(.L_16 - .L_15)
.L_15:
        /*0004*/ 	.word	0x00000081


	//----- nvinfo : EIATTR_KPARAM_INFO
	.align		4
.L_16:
        /*0008*/ 	.byte	0x04, 0x17
        /*000a*/ 	.short	(.L_18 - .L_17)
.L_17:
        /*000c*/ 	.word	0x00000000
        /*0010*/ 	.short	0x000f
        /*0012*/ 	.short	0x03f8
        /*0014*/ 	.byte	0x00, 0xf0, 0x31, 0x00


	//----- nvinfo : EIATTR_KPARAM_INFO
	.align		4
.L_18:
        /*0018*/ 	.byte	0x04, 0x17
        /*001a*/ 	.short	(.L_20 - .L_19)
.L_19:
        /*001c*/ 	.word	0x00000000
        /*0020*/ 	.short	0x000e
        /*0022*/ 	.short	0x03ec
        /*0024*/ 	.byte	0x00, 0xf0, 0x31, 0x00


	//----- nvinfo : EIATTR_KPARAM_INFO
	.align		4
.L_20:
        /*0028*/ 	.byte	0x04, 0x17
        /*002a*/ 	.short	(.L_22 - .L_21)
.L_21:
        /*002c*/ 	.word	0x00000000
        /*0030*/ 	.short	0x000d
        /*0032*/ 	.short	0x03e0
        /*0034*/ 	.byte	0x00, 0xf0, 0x31, 0x00


	//----- nvinfo : EIATTR_KPARAM_INFO
	.align		4
.L_22:
        /*0038*/ 	.byte	0x04, 0x17
        /*003a*/ 	.short	(.L_24 - .L_23)
.L_23:
        /*003c*/ 	.word	0x00000000
        /*0040*/ 	.short	0x000c
        /*0042*/ 	.short	0x03d8
        /*0044*/ 	.byte	0x00, 0xf0, 0x21, 0x00


	//----- nvinfo : EIATTR_KPARAM_INFO
	.align		4
.L_24:
        /*0048*/ 	.byte	0x04, 0x17
        /*004a*/ 	.short	(.L_26 - .L_25)
.L_25:
        /*004c*/ 	.word	0x00000000
        /*0050*/ 	.short	0x000b
        /*0052*/ 	.short	0x03d0
        /*0054*/ 	.byte	0x00, 0xf0, 0x21, 0x00


	//----- nvinfo : EIATTR_KPARAM_INFO
	.align		4
.L_26:
        /*0058*/ 	.byte	0x04, 0x17
        /*005a*/ 	.short	(.L_28 - .L_27)
.L_27:
        /*005c*/ 	.word	0x00000000
        /*0060*/ 	.short	0x000a
        /*0062*/ 	.short	0x03c8
        /*0064*/ 	.byte	0x00, 0xf0, 0x21, 0x00


	//----- nvinfo : EIATTR_KPARAM_INFO
	.align		4
.L_28:
        /*0068*/ 	.byte	0x04, 0x17
        /*006a*/ 	.short	(.L_30 - .L_29)
.L_29:
        /*006c*/ 	.word	0x00000000
        /*0070*/ 	.short	0x0009
        /*0072*/ 	.short	0x03c0
        /*0074*/ 	.byte	0x00, 0xf0, 0x21, 0x00


	//----- nvinfo : EIATTR_KPARAM_INFO
	.align		4
.L_30:
        /*0078*/ 	.byte	0x04, 0x17
        /*007a*/ 	.short	(.L_32 - .L_31)
.L_31:
        /*007c*/ 	.word	0x00000000
        /*0080*/ 	.short	0x0008
        /*0082*/ 	.short	0x0340
        /*0084*/ 	.byte	0x00, 0xf0, 0x01, 0x02


	//----- nvinfo : EIATTR_KPARAM_INFO
	.align		4
.L_32:
        /*0088*/ 	.byte	0x04, 0x17
        /*008a*/ 	.short	(.L_34 - .L_33)
.L_33:
        /*008c*/ 	.word	0x00000000
        /*0090*/ 	.short	0x0007
        /*0092*/ 	.short	0x02c0
        /*0094*/ 	.byte	0x00, 0xf0, 0x01, 0x02


	//----- nvinfo : EIATTR_KPARAM_INFO
	.align		4
.L_34:
        /*0098*/ 	.byte	0x04, 0x17
        /*009a*/ 	.short	(.L_36 - .L_35)
.L_35:
        /*009c*/ 	.word	0x00000000
        /*00a0*/ 	.short	0x0006
        /*00a2*/ 	.short	0x0240
        /*00a4*/ 	.byte	0x00, 0xf0, 0x01, 0x02


	//----- nvinfo : EIATTR_KPARAM_INFO
	.align		4
.L_36:
        /*00a8*/ 	.byte	0x04, 0x17
        /*00aa*/ 	.short	(.L_38 - .L_37)
.L_37:
        /*00ac*/ 	.word	0x00000000
        /*00b0*/ 	.short	0x0005
        /*00b2*/ 	.short	0x01c0
        /*00b4*/ 	.byte	0x00, 0xf0, 0x01, 0x02


	//----- nvinfo : EIATTR_KPARAM_INFO
	.align		4
.L_38:
        /*00b8*/ 	.byte	0x04, 0x17
        /*00ba*/ 	.short	(.L_40 - .L_39)
.L_39:
        /*00bc*/ 	.word	0x00000000
        /*00c0*/ 	.short	0x0004
        /*00c2*/ 	.short	0x0140
        /*00c4*/ 	.byte	0x00, 0xf0, 0x01, 0x02


	//----- nvinfo : EIATTR_KPARAM_INFO
	.align		4
.L_40:
        /*00c8*/ 	.byte	0x04, 0x17
        /*00ca*/ 	.short	(.L_42 - .L_41)
.L_41:
        /*00cc*/ 	.word	0x00000000
        /*00d0*/ 	.short	0x0003
        /*00d2*/ 	.short	0x00c0
        /*00d4*/ 	.byte	0x00, 0xf0, 0x01, 0x02


	//----- nvinfo : EIATTR_KPARAM_INFO
	.align		4
.L_42:
        /*00d8*/ 	.byte	0x04, 0x17
        /*00da*/ 	.short	(.L_44 - .L_43)
.L_43:
        /*00dc*/ 	.word	0x00000000
        /*00e0*/ 	.short	0x0002
        /*00e2*/ 	.short	0x0040
        /*00e4*/ 	.byte	0x00, 0xf0, 0x01, 0x02


	//----- nvinfo : EIATTR_KPARAM_INFO
	.align		4
.L_44:
        /*00e8*/ 	.byte	0x04, 0x17
        /*00ea*/ 	.short	(.L_46 - .L_45)
.L_45:
        /*00ec*/ 	.word	0x00000000
        /*00f0*/ 	.short	0x0001
        /*00f2*/ 	.short	0x000c
        /*00f4*/ 	.byte	0x00, 0xf0, 0x31, 0x00


	//----- nvinfo : EIATTR_KPARAM_INFO
	.align		4
.L_46:
        /*00f8*/ 	.byte	0x04, 0x17
        /*00fa*/ 	.short	(.L_48 - .L_47)
.L_47:
        /*00fc*/ 	.word	0x00000000
        /*0100*/ 	.short	0x0000
        /*0102*/ 	.short	0x0000
        /*0104*/ 	.byte	0x00, 0xf0, 0x31, 0x00


	//----- nvinfo : EIATTR_AT_ENTRY_FRAGMENTS
	.align		4
.L_48:
        /*0108*/ 	.byte	0x04, 0x4f
        /*010a*/ 	.short	(.L_50 - .L_49)


	//   ....[0]....
.L_49:
        /*010c*/ 	.word	0x00000004


	//----- nvinfo : EIATTR_RESERVED_SMEM_USED
	.align		4
.L_50:
        /*0110*/ 	.byte	0x01, 0x41
	.zero		2


	//----- nvinfo : EIATTR_SPARSE_MMA_MASK
	.align		4
        /*0114*/ 	.byte	0x03, 0x50
        /*0116*/ 	.short	0x0000


	//----- nvinfo : EIATTR_TCGEN05_1CTA_USED
	.align		4
        /*0118*/ 	.byte	0x01, 0x51
	.zero		2


	//----- nvinfo : EIATTR_MAXREG_COUNT
	.align		4
        /*011c*/ 	.byte	0x03, 0x1b
        /*011e*/ 	.short	0x00ff


	//----- nvinfo : EIATTR_NUM_BARRIERS
	.align		4
        /*0120*/ 	.byte	0x02, 0x4c
        /*0122*/ 	.byte	0x05
	.zero		1


	//----- nvinfo : EIATTR_INT_WARP_WIDE_INSTR_OFFSETS
	.align		4
        /*0124*/ 	.byte	0x04, 0x31
        /*0126*/ 	.short	(.L_52 - .L_51)


	//   ....[0]....
.L_51:
        /*0128*/ 	.word	0x00004900


	//   ....[1]....
        /*012c*/ 	.word	0x00004940


	//----- nvinfo : EIATTR_COOP_GROUP_MASK_REGIDS
	.align		4
.L_52:
        /*0130*/ 	.byte	0x04, 0x29
        /*0132*/ 	.short	(.L_54 - .L_53)


	//   ....[0]....
.L_53:
        /*0134*/ 	.word	0xffffffff


	//   ....[1]....
        /*0138*/ 	.word	0xffffffff


	//   ....[2]....
        /*013c*/ 	.word	0xffffffff


	//   ....[3]....
        /*0140*/ 	.word	0xffffffff


	//   ....[4]....
        /*0144*/ 	.word	0xffffffff


	//   ....[5]....
        /*0148*/ 	.word	0xffffffff


	//   ....[6]....
        /*014c*/ 	.word	0xffffffff


	//   ....[7]....
        /*0150*/ 	.word	0xffffffff


	//   ....[8]....
        /*0154*/ 	.word	0xffffffff


	//   ....[9]....
        /*0158*/ 	.word	0xffffffff


	//   ....[10]....
        /*015c*/ 	.word	0xffffffff


	//   ....[11]....
        /*0160*/ 	.word	0xffffffff


	//----- nvinfo : EIATTR_COOP_GROUP_INSTR_OFFSETS
	.align		4
.L_54:
        /*0164*/ 	.byte	0x04, 0x28
        /*0166*/ 	.short	(.L_56 - .L_55)


	//   ....[0]....
.L_55:
        /*0168*/ 	.word	0x00000140


	//   ....[1]....
        /*016c*/ 	.word	0x000004c0


	//   ....[2]....
        /*0170*/ 	.word	0x00000670


	//   ....[3]....
        /*0174*/ 	.word	0x00000830


	//   ....[4]....
        /*0178*/ 	.word	0x00000be0


	//   ....[5]....
        /*017c*/ 	.word	0x00000e40


	//   ....[6]....
        /*0180*/ 	.word	0x00000ea0


	//   ....[7]....
        /*0184*/ 	.word	0x00002800


	//   ....[8]....
        /*0188*/ 	.word	0x00002ac0


	//   ....[9]....
        /*018c*/ 	.word	0x000044e0


	//   ....[10]....
        /*0190*/ 	.word	0x000047a0


	//   ....[11]....
        /*0194*/ 	.word	0x000049f0


	//----- nvinfo : EIATTR_VRC_CTA_INIT_COUNT
	.align		4
.L_56:
        /*0198*/ 	.byte	0x02, 0x4a
        /*019a*/ 	.byte	0x80
	.zero		1


	//----- nvinfo : EIATTR_MBARRIER_INSTR_OFFSETS
	.align		4
        /*019c*/ 	.byte	0x04, 0x39
        /*019e*/ 	.short	(.L_58 - .L_57)


	//   ....[0]....
.L_57:
        /*01a0*/ 	.word	0x000003b0
        /*01a4*/ 	.word	0x000000ff
        /*01a8*/ 	.word	0x00000000
        /*01ac*/ 	.short	0x0100
        /*01ae*/ 	.byte	0x05
	.zero		1


	//   ....[1]....
        /*01b0*/ 	.word	0x000003c0
        /*01b4*/ 	.word	0x000000ff
        /*01b8*/ 	.word	0x00000008
        /*01bc*/ 	.short	0x0100
        /*01be*/ 	.byte	0x05
	.zero		1


	//   ....[2]....
        /*01c0*/ 	.word	0x000003d0
        /*01c4*/ 	.word	0x000000ff
        /*01c8*/ 	.word	0x00000010
        /*01cc*/ 	.short	0x0100
        /*01ce*/ 	.byte	0x05
	.zero		1


	//   ....[3]....
        /*01d0*/ 	.word	0x000003e0
        /*01d4*/ 	.word	0x000000ff
        /*01d8*/ 	.word	0x00000018
        /*01dc*/ 	.short	0x0100
        /*01de*/ 	.byte	0x05
	.zero		1


	//   ....[4]....
        /*01e0*/ 	.word	0x000003f0
        /*01e4*/ 	.word	0x000000ff
        /*01e8*/ 	.word	0x00000020
        /*01ec*/ 	.short	0x0100
        /*01ee*/ 	.byte	0x05
	.zero		1


	//   ....[5]....
        /*01f0*/ 	.word	0x00000400
        /*01f4*/ 	.word	0x000000ff
        /*01f8*/ 	.word	0x00000028
        /*01fc*/ 	.short	0x0100
        /*01fe*/ 	.byte	0x05
	.zero		1


	//   ....[6]....
        /*0200*/ 	.word	0x00000410
        /*0204*/ 	.word	0x000000ff
        /*0208*/ 	.word	0x00000030
        /*020c*/ 	.short	0x0100
        /*020e*/ 	.byte	0x05
	.zero		1


	//   ....[7]....
        /*0210*/ 	.word	0x00000420
        /*0214*/ 	.word	0x000000ff
        /*0218*/ 	.word	0x00000038
        /*021c*/ 	.short	0x0100
        /*021e*/ 	.byte	0x05
	.zero		1


	//   ....[8]....
        /*0220*/ 	.word	0x00000430
        /*0224*/ 	.word	0x000000ff
        /*0228*/ 	.word	0x00000040
        /*022c*/ 	.short	0x0100
        /*022e*/ 	.byte	0x05
	.zero		1


	//   ....[9]....
        /*0230*/ 	.word	0x00000440
        /*0234*/ 	.word	0x000000ff
        /*0238*/ 	.word	0x00000048
        /*023c*/ 	.short	0x0100
        /*023e*/ 	.byte	0x05
	.zero		1


	//   ....[10]....
        /*0240*/ 	.word	0x00000450
        /*0244*/ 	.word	0x000000ff
        /*0248*/ 	.word	0x00000050
        /*024c*/ 	.short	0x0100
        /*024e*/ 	.byte	0x05
	.zero		1


	//   ....[11]....
        /*0250*/ 	.word	0x00000460
        /*0254*/ 	.word	0x000000ff
        /*0258*/ 	.word	0x00000058
        /*025c*/ 	.short	0x0100
        /*025e*/ 	.byte	0x05
	.zero		1


	//   ....[12]....
        /*0260*/ 	.word	0x000005e0
        /*0264*/ 	.word	0x000000ff
        /*0268*/ 	.word	0x00000060
        /*026c*/ 	.short	0x0100
        /*026e*/ 	.byte	0x06
	.zero		1


	//   ....[13]....
        /*0270*/ 	.word	0x000005f0
        /*0274*/ 	.word	0x000000ff
        /*0278*/ 	.word	0x00000068
        /*027c*/ 	.short	0x0100
        /*027e*/ 	.byte	0x06
	.zero		1


	//   ....[14]....
        /*0280*/ 	.word	0x00000600
        /*0284*/ 	.word	0x000000ff
        /*0288*/ 	.word	0x00000070
        /*028c*/ 	.short	0x0100
        /*028e*/ 	.byte	0x06
	.zero		1


	//   ....[15]....
        /*0290*/ 	.word	0x00000610
        /*0294*/ 	.word	0x000000ff
        /*0298*/ 	.word	0x00000078
        /*029c*/ 	.short	0x0100
        /*029e*/ 	.byte	0x06
	.zero		1


	//   ....[16]....
        /*02a0*/ 	.word	0x00000790
        /*02a4*/ 	.word	0x000000ff
        /*02a8*/ 	.word	0x00000080
        /*02ac*/ 	.short	0x0100
        /*02ae*/ 	.byte	0x06
	.zero		1


	//   ....[17]....
        /*02b0*/ 	.word	0x000007a0
        /*02b4*/ 	.word	0x000000ff
        /*02b8*/ 	.word	0x00000088
        /*02bc*/ 	.short	0x0100
        /*02be*/ 	.byte	0x06
	.zero		1


	//   ....[18]....
        /*02c0*/ 	.word	0x000007b0
        /*02c4*/ 	.word	0x000000ff
        /*02c8*/ 	.word	0x00000090
        /*02cc*/ 	.short	0x0100
        /*02ce*/ 	.byte	0x06
	.zero		1


	//   ....[19]....
        /*02d0*/ 	.word	0x000007c0
        /*02d4*/ 	.word	0x000000ff
        /*02d8*/ 	.word	0x00000098
        /*02dc*/ 	.short	0x0100
        /*02de*/ 	.byte	0x06
	.zero		1


	//   ....[20]....
        /*02e0*/ 	.word	0x00000f00
        /*02e4*/ 	.word	0x0000000e
        /*02e8*/ 	.word	0x00000090
        /*02ec*/ 	.short	0x010a
        /*02ee*/ 	.byte	0xff
	.zero		1


	//   ....[21]....
        /*02f0*/ 	.word	0x00000fe0
        /*02f4*/ 	.word	0x0000000e
        /*02f8*/ 	.word	0x00000080
        /*02fc*/ 	.short	0x0101
        /*02fe*/ 	.byte	0xff
	.zero		1


	//   ....[22]....
        /*0300*/ 	.word	0x00001210
        /*0304*/ 	.word	0x00000002
        /*0308*/ 	.word	0x00000090
        /*030c*/ 	.short	0x010a
        /*030e*/ 	.byte	0xff
	.zero		1


	//   ....[23]....
        /*0310*/ 	.word	0x00001330
        /*0314*/ 	.word	0x00000002
        /*0318*/ 	.word	0x00000080
        /*031c*/ 	.short	0x0101
        /*031e*/ 	.byte	0xff
	.zero		1


	//   ....[24]....
        /*0320*/ 	.word	0x00001340
        /*0324*/ 	.word	0x00000003
        /*0328*/ 	.word	0x00000090
        /*032c*/ 	.short	0x010a
        /*032e*/ 	.byte	0xff
	.zero		1


	//   ....[25]....
        /*0330*/ 	.word	0x000013a0
        /*0334*/ 	.word	0x000000ff
        /*0338*/ 	.word	0x00000080
        /*033c*/ 	.short	0x010a
        /*033e*/ 	.byte	0x20
	.zero		1


	//   ....[26]....
        /*0340*/ 	.word	0x00001420
        /*0344*/ 	.word	0x000000ff
        /*0348*/ 	.word	0x00000090
        /*034c*/ 	.short	0x0101
        /*034e*/ 	.byte	0x20
	.zero		1


	//   ....[27]....
        /*0350*/ 	.word	0x000015e0
        /*0354*/ 	.word	0x000000ff
        /*0358*/ 	.word	0x00000030
        /*035c*/ 	.short	0x010a
        /*035e*/ 	.byte	0x05
	.zero		1


	//   ....[28]....
        /*0360*/ 	.word	0x00001740
        /*0364*/ 	.word	0x000000ff
        /*0368*/ 	.word	0x00000030
        /*036c*/ 	.short	0x010a
        /*036e*/ 	.byte	0x05
	.zero		1


	//   ....[29]....
        /*0370*/ 	.word	0x000018a0
        /*0374*/ 	.word	0x000000ff
        /*0378*/ 	.word	0x00000030
        /*037c*/ 	.short	0x010a
        /*037e*/ 	.byte	0x1f
	.zero		1


	//   ....[30]....
        /*0380*/ 	.word	0x000018e0
        /*0384*/ 	.word	0x00000003
        /*0388*/ 	.word	0x00000080
        /*038c*/ 	.short	0x010a
        /*038e*/ 	.byte	0xff
	.zero		1


	//   ....[31]....
        /*0390*/ 	.word	0x00001970
        /*0394*/ 	.word	0x00000003
        /*0398*/ 	.word	0x00000090
        /*039c*/ 	.short	0x0101
        /*039e*/ 	.byte	0xff
	.zero		1


	//   ....[32]....
        /*03a0*/ 	.word	0x00001b60
        /*03a4*/ 	.word	0x000000ff
        /*03a8*/ 	.word	0x00000030
        /*03ac*/ 	.short	0x010a
        /*03ae*/ 	.byte	0x05
	.zero		1


	//   ....[33]....
        /*03b0*/ 	.word	0x00001c20
        /*03b4*/ 	.word	0x000000ff
        /*03b8*/ 	.word	0x00000080
        /*03bc*/ 	.short	0x010a
        /*03be*/ 	.byte	0x0c
	.zero		1


	//   ....[34]....
        /*03c0*/ 	.word	0x00001cb0
        /*03c4*/ 	.word	0x000000ff
        /*03c8*/ 	.word	0x00000090
        /*03cc*/ 	.short	0x0101
        /*03ce*/ 	.byte	0x0c
	.zero		1


	//   ....[35]....
        /*03d0*/ 	.word	0x00002120
        /*03d4*/ 	.word	0x000000ff
        /*03d8*/ 	.word	0x00000000
        /*03dc*/ 	.short	0x010a
        /*03de*/ 	.byte	0x10
	.zero		1


	//   ....[36]....
        /*03e0*/ 	.word	0x00002130
        /*03e4*/ 	.word	0x000000ff
        /*03e8*/ 	.word	0x00000070
        /*03ec*/ 	.short	0x010a
        /*03ee*/ 	.byte	0x12
	.zero		1


	//   ....[37]....
        /*03f0*/ 	.word	0x00002150
        /*03f4*/ 	.word	0x000000ff
        /*03f8*/ 	.word	0x00000070
        /*03fc*/ 	.short	0x010a
        /*03fe*/ 	.byte	0x12
	.zero		1


	//   ....[38]....
        /*0400*/ 	.word	0x000023a0
        /*0404*/ 	.word	0x000000ff
        /*0408*/ 	.word	0x00000000
        /*040c*/ 	.short	0x010a
        /*040e*/ 	.byte	0x0d
	.zero		1


	//   ....[39]....
        /*0410*/ 	.word	0x00002510
        /*0414*/ 	.word	0x000000ff
        /*0418*/ 	.word	0x00000000
        /*041c*/ 	.short	0x010a
        /*041e*/ 	.byte	0x10
	.zero		1


	//   ....[40]....
        /*0420*/ 	.word	0x00002600
        /*0424*/ 	.word	0x000000ff
        /*0428*/ 	.word	0x00000070
        /*042c*/ 	.short	0x010a
        /*042e*/ 	.byte	0x10
	.zero		1


	//   ....[41]....
        /*0430*/ 	.word	0x00002610
        /*0434*/ 	.word	0x00000003
        /*0438*/ 	.word	0x00000080
        /*043c*/ 	.short	0x010a
        /*043e*/ 	.byte	0xff
	.zero		1


	//   ....[42]....
        /*0440*/ 	.word	0x000026c0
        /*0444*/ 	.word	0x00000003
        /*0448*/ 	.word	0x00000090
        /*044c*/ 	.short	0x0101
        /*044e*/ 	.byte	0xff
	.zero		1


	//   ....[43]....
        /*0450*/ 	.word	0x00002790
        /*0454*/ 	.word	0x00000002
        /*0458*/ 	.word	0x00000070
        /*045c*/ 	.short	0x010a
        /*045e*/ 	.byte	0xff
	.zero		1


	//   ....[44]....
        /*0460*/ 	.word	0x00002b30
        /*0464*/ 	.word	0x00000057
        /*0468*/ 	.word	0x00000080
        /*046c*/ 	.short	0x010a
        /*046e*/ 	.byte	0xff
	.zero		1


	//   ....[45]....
        /*0470*/ 	.word	0x00002b90
        /*0474*/ 	.word	0x00000057
        /*0478*/ 	.word	0x00000090
        /*047c*/ 	.short	0x0101
        /*047e*/ 	.byte	0xff
	.zero		1


	//   ....[46]....
        /*0480*/ 	.word	0x00002f70
        /*0484*/ 	.word	0x0000007c
        /*0488*/ 	.word	0x00000060
        /*048c*/ 	.short	0x010a
        /*048e*/ 	.byte	0xff
	.zero		1


	//   ....[47]....
        /*0490*/ 	.word	0x00004490
        /*0494*/ 	.word	0x0000007c
        /*0498*/ 	.word	0x00000070
        /*049c*/ 	.short	0x0101
        /*049e*/ 	.byte	0xff
	.zero		1


	//   ....[48]....
        /*04a0*/ 	.word	0x000044a0
        /*04a4*/ 	.word	0x00000003
        /*04a8*/ 	.word	0x00000080
        /*04ac*/ 	.short	0x010a
        /*04ae*/ 	.byte	0xff
	.zero		1


	//   ....[49]....
        /*04b0*/ 	.word	0x00004560
        /*04b4*/ 	.word	0x00000003
        /*04b8*/ 	.word	0x00000090
        /*04bc*/ 	.short	0x0101
        /*04be*/ 	.byte	0xff
	.zero		1


	//   ....[50]....
        /*04c0*/ 	.word	0x00004a40
        /*04c4*/ 	.word	0x0000000e
        /*04c8*/ 	.word	0x00000090
        /*04cc*/ 	.short	0x010a
        /*04ce*/ 	.byte	0xff
	.zero		1


	//   ....[51]....
        /*04d0*/ 	.word	0x00004aa0
        /*04d4*/ 	.word	0x00000002
        /*04d8*/ 	.word	0x00000090
        /*04dc*/ 	.short	0x010a
        /*04de*/ 	.byte	0xff
	.zero		1


	//   ....[52]....
        /*04e0*/ 	.word	0x00004b00
        /*04e4*/ 	.word	0x00000003
        /*04e8*/ 	.word	0x00000090
        /*04ec*/ 	.short	0x010a
        /*04ee*/ 	.byte	0xff
	.zero		1


	//   ....[53]....
        /*04f0*/ 	.word	0x00004b60
        /*04f4*/ 	.word	0x00000000
        /*04f8*/ 	.word	0x00000080
        /*04fc*/ 	.short	0x010a
        /*04fe*/ 	.byte	0xff
	.zero		1


	//   ....[54]....
        /*0500*/ 	.word	0x00004be0
        /*0504*/ 	.word	0x00000003
        /*0508*/ 	.word	0x00000030
        /*050c*/ 	.short	0x010a
        /*050e*/ 	.byte	0xff
	.zero		1


	//   ....[55]....
        /*0510*/ 	.word	0x00004c40
        /*0514*/ 	.word	0x00000003
        /*0518*/ 	.word	0x00000080
        /*051c*/ 	.short	0x010a
        /*051e*/ 	.byte	0xff
	.zero		1


	//   ....[56]....
        /*0520*/ 	.word	0x00004cc0
        /*0524*/ 	.word	0x00000000
        /*0528*/ 	.word	0x00000030
        /*052c*/ 	.short	0x010a
        /*052e*/ 	.byte	0xff
	.zero		1


	//   ....[57]....
        /*0530*/ 	.word	0x00004d20
        /*0534*/ 	.word	0x00000000
        /*0538*/ 	.word	0x00000080
        /*053c*/ 	.short	0x010a
        /*053e*/ 	.byte	0xff
	.zero		1


	//   ....[58]....
        /*0540*/ 	.word	0x00004da0
        /*0544*/ 	.word	0x00000002
        /*0548*/ 	.word	0x00000070
        /*054c*/ 	.short	0x010a
        /*054e*/ 	.byte	0xff
	.zero		1


	//   ....[59]....
        /*0550*/ 	.word	0x00004e20
        /*0554*/ 	.word	0x00000002
        /*0558*/ 	.word	0x00000000
        /*055c*/ 	.short	0x010a
        /*055e*/ 	.byte	0xff
	.zero		1


	//   ....[60]....
        /*0560*/ 	.word	0x00004e90
        /*0564*/ 	.word	0x00000003
        /*0568*/ 	.word	0x00000080
        /*056c*/ 	.short	0x010a
        /*056e*/ 	.byte	0xff
	.zero		1


	//   ....[61]....
        /*0570*/ 	.word	0x00004ef0
        /*0574*/ 	.word	0x00000002
        /*0578*/ 	.word	0x00000070
        /*057c*/ 	.short	0x010a
        /*057e*/ 	.byte	0xff
	.zero		1


	//   ....[62]....
        /*0580*/ 	.word	0x00004f40
        /*0584*/ 	.word	0x00000057
        /*0588*/ 	.word	0x00000080
        /*058c*/ 	.short	0x010a
        /*058e*/ 	.byte	0xff
	.zero		1


	//   ....[63]....
        /*0590*/ 	.word	0x00004fa0
        /*0594*/ 	.word	0x0000007c
        /*0598*/ 	.word	0x00000060
        /*059c*/ 	.short	0x010a
        /*059e*/ 	.byte	0xff
	.zero		1


	//   ....[64]....
        /*05a0*/ 	.word	0x00005010
        /*05a4*/ 	.word	0x00000003
        /*05a8*/ 	.word	0x00000080
        /*05ac*/ 	.short	0x010a
        /*05ae*/ 	.byte	0xff
	.zero		1


	//----- nvinfo : EIATTR_NUM_MBARRIERS
	.align		4
.L_58:
        /*05b0*/ 	.byte	0x03, 0x38
        /*05b2*/ 	.short	0x0014


	//----- nvinfo : EIATTR_EXIT_INSTR_OFFSETS
	.align		4
        /*05b4*/ 	.byte	0x04, 0x1c
        /*05b6*/ 	.short	(.L_60 - .L_59)


	//   ....[0]....
.L_59:
        /*05b8*/ 	.word	0x000027c0


	//   ....[1]....
        /*05bc*/ 	.word	0x00004a20


	//----- nvinfo : EIATTR_MAX_THREADS
	.align		4
.L_60:
        /*05c0*/ 	.byte	0x04, 0x05
        /*05c2*/ 	.short	(.L_62 - .L_61)
.L_61:
        /*05c4*/ 	.word	0x000000e0
        /*05c8*/ 	.word	0x00000001
        /*05cc*/ 	.word	0x00000001


	//----- nvinfo : EIATTR_CRS_STACK_SIZE
	.align		4
.L_62:
        /*05d0*/ 	.byte	0x04, 0x1e
        /*05d2*/ 	.short	(.L_64 - .L_63)
.L_63:
        /*05d4*/ 	.word	0x00000000


	//----- nvinfo : EIATTR_CBANK_PARAM_SIZE
	.align		4
.L_64:
        /*05d8*/ 	.byte	0x03, 0x19
        /*05da*/ 	.short	0x0404


	//----- nvinfo : EIATTR_PARAM_CBANK
	.align		4
        /*05dc*/ 	.byte	0x04, 0x0a
        /*05de*/ 	.short	(.L_66 - .L_65)
	.align		4
.L_65:
        /*05e0*/ 	.word	index@(.nv.constant0.kernel_cutlass_kernel_cudnngrouped_gemmgrouped_gemm_swiglugrouped_gemm_swiglu_quantBlockScaledContiguousGroupedGemmKernel_object_at__TiledMMA_ThrLayoutVMNK11110000_PermutationMNK____MMAAt_0)
        /*05e4*/ 	.short	0x0380
        /*05e6*/ 	.short	0x0404


	//----- nvinfo : EIATTR_SW_WAR
	.align		4
.L_66:
        /*05e8*/ 	.byte	0x04, 0x36
        /*05ea*/ 	.short	(.L_68 - .L_67)
.L_67:
        /*05ec*/ 	.word	0x00000008
.L_68:


//--------------------- .nv.compat                --------------------------
	.section	.nv.compat,"",@"SHT_CUDA_COMPAT_INFO"
	.align	4
        /*0000*/ 	.byte	0x02, 0x02, 0x02, 0x00, 0x02, 0x05, 0x05, 0x00, 0x02, 0x03, 0x01, 0x00, 0x02, 0x06, 0x01, 0x00


//--------------------- .nv.callgraph             --------------------------
	.section	.nv.callgraph,"",@"SHT_CUDA_CALLGRAPH"
	.align	4
	.sectionentsize	8
	.align		4
        /*0000*/ 	.word	0x00000000
	.align		4
        /*0004*/ 	.word	0xffffffff
	.align		4
        /*0008*/ 	.word	0x00000000
	.align		4
        /*000c*/ 	.word	0xfffffffe
	.align		4
        /*0010*/ 	.word	0x00000000
	.align		4
        /*0014*/ 	.word	0xfffffffd
	.align		4
        /*0018*/ 	.word	0x00000000
	.align		4
        /*001c*/ 	.word	0xfffffffc


//--------------------- .text.kernel_cutlass_kernel_cudnngrouped_gemmgrouped_gemm_swiglugrouped_gemm_swiglu_quantBlockScaledContiguousGroupedGemmKernel_object_at__TiledMMA_ThrLayoutVMNK11110000_PermutationMNK____MMAAt_0 --------------------------
	.section	.text.kernel_cutlass_kernel_cudnngrouped_gemmgrouped_gemm_swiglugrouped_gemm_swiglu_quantBlockScaledContiguousGroupedGemmKernel_object_at__TiledMMA_ThrLayoutVMNK11110000_PermutationMNK____MMAAt_0,"ax",@progbits
	.align	128
        .global         kernel_cutlass_kernel_cudnngrouped_gemmgrouped_gemm_swiglugrouped_gemm_swiglu_quantBlockScaledContiguousGroupedGemmKernel_object_at__TiledMMA_ThrLayoutVMNK11110000_PermutationMNK____MMAAt_0
        .type           kernel_cutlass_kernel_cudnngrouped_gemmgrouped_gemm_swiglugrouped_gemm_swiglu_quantBlockScaledContiguousGroupedGemmKernel_object_at__TiledMMA_ThrLayoutVMNK11110000_PermutationMNK____MMAAt_0,@function
        .size           kernel_cutlass_kernel_cudnngrouped_gemmgrouped_gemm_swiglugrouped_gemm_swiglu_quantBlockScaledContiguousGroupedGemmKernel_object_at__TiledMMA_ThrLayoutVMNK11110000_PermutationMNK____MMAAt_0,(.L_x_96 - kernel_cutlass_kernel_cudnngrouped_gemmgrouped_gemm_swiglugrouped_gemm_swiglu_quantBlockScaledContiguousGroupedGemmKernel_object_at__TiledMMA_ThrLayoutVMNK11110000_PermutationMNK____MMAAt_0)
        .other          kernel_cutlass_kernel_cudnngrouped_gemmgrouped_gemm_swiglugrouped_gemm_swiglu_quantBlockScaledContiguousGroupedGemmKernel_object_at__TiledMMA_ThrLayoutVMNK11110000_PermutationMNK____MMAAt_0,@"STO_CUDA_ENTRY STV_DEFAULT"
kernel_cutlass_kernel_cudnngrouped_gemmgrouped_gemm_swiglugrouped_gemm_swiglu_quantBlockScaledContiguousGroupedGemmKernel_object_at__TiledMMA_ThrLayoutVMNK11110000_PermutationMNK____MMAAt_0:
.text.kernel_cutlass_kernel_cudnngrouped_gemmgrouped_gemm_swiglugrouped_gemm_swiglu_quantBlockScaledContiguousGroupedGemmKernel_object_at__TiledMMA_ThrLayoutVMNK11110000_PermutationMNK____MMAAt_0:
[----:B------:R-:W1:Y:S01]  /*0000*/  LDC R1, c[0x0][0x37c] ;  /* 0x0000df00ff017b82 */ /* 0x000e620000000800 */
[----:B------:R-:W2:Y:S01]  /*0010*/  S2R R3, SR_TID.Y ;  /* 0x0000000000037919 */ /* 0x000ea20000002200 */
[----:B------:R-:W3:Y:S06]  /*0020*/  LDCU UR4, c[0x0][0x360] ;  /* 0x00006c00ff0477ac */ /* 0x000eec0008000800 */
[----:B------:R-:W4:Y:S01]  /*0030*/  S2UR UR32, SR_CgaCtaId ;  /* 0x00000000002079c3 */ /* 0x000f220000008800 */
[----:B------:R-:W2:Y:S01]  /*0040*/  S2R R0, SR_TID.Z ;  /* 0x0000000000007919 */ /* 0x000ea20000002300 */
[----:B------:R-:W2:Y:S01]  /*0050*/  LDCU UR5, c[0x0][0x364] ;  /* 0x00006c80ff0577ac */ /* 0x000ea20008000800 */
[----:B------:R-:W3:Y:S01]  /*0060*/  S2R R104, SR_TID.X ;  /* 0x0000000000687919 */ /* 0x000ee20000002100 */
[----:B------:R-:W5:Y:S01]  /*0070*/  LDCU.U8 UR6, c[0x0][0x382] ;  /* 0x00007040ff0677ac */ /* 0x000f620008000000 */
[----:B------:R-:W-:Y:S01]  /*0080*/  UMOV UR14, 0x1 ;  /* 0x00000001000e7882 */ /* 0x000fe20000000000 */
[----:B----4-:R-:W-:-:S02]  /*0090*/  ULEA.HI UR15, UR32, UR32, URZ, 0x1 ;  /* 0x00000020200f7291 */ /* 0x010fc4000f8f08ff */
[----:B-----5:R-:W-:Y:S02]  /*00a0*/  ULOP3.LUT UR6, UR6, 0x1, URZ, 0xc0, !UPT ;  /* 0x0000000106067892 */ /* 0x020fe4000f8ec0ff */
[----:B------:R-:W-:Y:S02]  /*00b0*/  ULOP3.LUT UR15, UR15, 0xfffffffe, URZ, 0xc0, !UPT ;  /* 0xfffffffe0f0f7892 */ /* 0x000fe4000f8ec0ff */
[----:B------:R-:W-:Y:S02]  /*00c0*/  UISETP.NE.U32.AND UP6, UPT, UR6, 0x1, UPT ;  /* 0x000000010600788c */ /* 0x000fe4000bfc5070 */
[----:B------:R-:W-:Y:S01]  /*00d0*/  UIADD3 UR15, UPT, UPT, -UR15, UR32, URZ ;  /* 0x000000200f0f7290 */ /* 0x000fe2000fffe1ff */
[----:B--2---:R-:W-:Y:S01]  /*00e0*/  IMAD R3, R0, UR5, R3 ;  /* 0x0000000500037c24 */ /* 0x004fe2000f8e0203 */
[----:B------:R-:W2:Y:S03]  /*00f0*/  LDCU UR5, c[0x0][0x36c] ;  /* 0x00006d80ff0577ac */ /* 0x000ea60008000800 */
[----:B---3--:R-:W-:Y:S01]  /*0100*/  IMAD R122, R3, UR4, R104 ;  /* 0x00000004037a7c24 */ /* 0x008fe2000f8e0268 */
[----:B------:R-:W3:Y:S04]  /*0110*/  LDCU.U8 UR4, c[0x0][0x381] ;  /* 0x00007020ff0477ac */ /* 0x000ee80008000000 */
[----:B------:R-:W-:Y:S01]  /*0120*/  SHF.R.U32.HI R122, RZ, 0x5, R122 ;  /* 0x00000005ff7a7819 */ /* 0x000fe2000001167a */
[----:B------:R-:W-:-:S05]  /*0130*/  USHF.L.U32 UR21, UR14, UR15, URZ ;  /* 0x0000000f0e157299 */ /* 0x000fca00080006ff */
[----:B------:R-:W4:Y:S01]  /*0140*/  SHFL.IDX PT, R122, R122, RZ, 0x1f ;  /* 0x00001fff7a7a7589 */ /* 0x000f2200000e0000 */
[----:B--2---:R-:W-:Y:S02]  /*0150*/  UISETP.EQ.U32.AND UP4, UPT, UR5, 0x1, UPT ;  /* 0x000000010500788c */ /* 0x004fe4000bf82070 */
[----:B---3--:R-:W-:-:S04]  /*0160*/  ULOP3.LUT UR4, UR4, 0x1, URZ, 0xc0, !UPT ;  /* 0x0000000104047892 */ /* 0x008fc8000f8ec0ff */
[----:B------:R-:W-:Y:S01]  /*0170*/  UISETP.NE.U32.AND UP5, UPT, UR4, 0x1, UPT ;  /* 0x000000010400788c */ /* 0x000fe2000bfa5070 */
[C---:B----4-:R-:W-:Y:S02]  /*0180*/  ISETP.NE.AND P1, PT, R122.reuse, 0x5, PT ;  /* 0x000000057a00780c */ /* 0x050fe40003f25270 */
[----:B------:R-:W-:-:S11]  /*0190*/  ISETP.NE.AND P0, PT, R122, RZ, PT ;  /* 0x000000ff7a00720c */ /* 0x000fd60003f05270 */
[----:B-1----:R-:W-:Y:S05]  /*01a0*/  @P1 BRA `(.L_x_0) ;  /* 0x0000000000501947 */ /* 0x002fea0003800000 */
[----:B------:R-:W1:Y:S02]  /*01b0*/  LDCU.64 UR4, c[0x0][0x348] ;  /* 0x00006900ff0477ac */ /* 0x000e640008000a00 */
[----:B-1----:R-:W-:Y:S02]  /*01c0*/  UIADD3 UR16, UP1, UPT, UR4, 0x40, URZ ;  /* 0x0000004004107890 */ /* 0x002fe4000ff3e0ff */
[----:B------:R-:W-:Y:S02]  /*01d0*/  UIADD3 UR12, UP0, UPT, UR4, 0xc0, URZ ;  /* 0x000000c0040c7890 */ /* 0x000fe4000ff1e0ff */
[----:B------:R-:W-:Y:S02]  /*01e0*/  UIADD3 UR10, UP3, UPT, UR4, 0x140, URZ ;  /* 0x00000140040a7890 */ /* 0x000fe4000ff7e0ff */
[----:B------:R-:W-:Y:S02]  /*01f0*/  UIADD3 UR8, UP2, UPT, UR4, 0x1c0, URZ ;  /* 0x000001c004087890 */ /* 0x000fe4000ff5e0ff */
[----:B------:R-:W-:-:S02]  /*0200*/  UIADD3.X UR17, UPT, UPT, URZ, UR5, URZ, UP1, !UPT ;  /* 0x00000005ff117290 */ /* 0x000fc40008ffe4ff */
[----:B------:R-:W-:Y:S02]  /*0210*/  UIADD3 UR6, UP1, UPT, UR4, 0x240, URZ ;  /* 0x0000024004067890 */ /* 0x000fe4000ff3e0ff */
[----:B------:R-:W-:Y:S02]  /*0220*/  UIADD3.X UR13, UPT, UPT, URZ, UR5, URZ, UP0, !UPT ;  /* 0x00000005ff0d7290 */ /* 0x000fe400087fe4ff */
[----:B------:R-:W-:Y:S02]  /*0230*/  UIADD3 UR4, UP0, UPT, UR4, 0x2c0, URZ ;  /* 0x000002c004047890 */ /* 0x000fe4000ff1e0ff */
[----:B------:R-:W-:Y:S01]  /*0240*/  UIADD3.X UR11, UPT, UPT, URZ, UR5, URZ, UP3, !UPT ;  /* 0x00000005ff0b7290 */ /* 0x000fe20009ffe4ff */
[----:B------:R1:W-:Y:S01]  /*0250*/  UTMACCTL.PF [UR16] ;  /* 0x00000000100079b9 */ /* 0x0003e20008040000 */
[----:B------:R-:W-:-:S03]  /*0260*/  UIADD3.X UR9, UPT, UPT, URZ, UR5, URZ, UP2, !UPT ;  /* 0x00000005ff097290 */ /* 0x000fc600097fe4ff */
[----:B------:R1:W-:Y:S01]  /*0270*/  UTMACCTL.PF [UR12] ;  /* 0x000000000c0079b9 */ /* 0x0003e20008040000 */
[----:B------:R-:W-:-:S03]  /*0280*/  UIADD3.X UR7, UPT, UPT, URZ, UR5, URZ, UP1, !UPT ;  /* 0x00000005ff077290 */ /* 0x000fc60008ffe4ff */
[----:B------:R1:W-:Y:S01]  /*0290*/  UTMACCTL.PF [UR10] ;  /* 0x000000000a0079b9 */ /* 0x0003e20008040000 */
[----:B------:R-:W-:Y:S01]  /*02a0*/  UIADD3.X UR5, UPT, UPT, URZ, UR5, URZ, UP0, !UPT ;  /* 0x00000005ff057290 */ /* 0x000fe200087fe4ff */
[----:B------:R1:W-:Y:S04]  /*02b0*/  UTMACCTL.PF [UR8] ;  /* 0x00000000080079b9 */ /* 0x0003e80008040000 */
[----:B------:R1:W-:Y:S04]  /*02c0*/  UTMACCTL.PF [UR6] ;  /* 0x00000000060079b9 */ /* 0x0003e80008040000 */
[----:B------:R1:W-:Y:S02]  /*02d0*/  UTMACCTL.PF [UR4] ;  /* 0x00000000040079b9 */ /* 0x0003e40008040000 */
[----:B-1----:R-:W-:Y:S01]  /*02e0*/  NOP ;  /* 0x0000000000007918 */ /* 0x002fe20000000000 */
.L_x_0:
[----:B------:R-:W-:Y:S05]  /*02f0*/  @P0 BRA `(.L_x_1) ;  /* 0x0000000000600947 */ /* 0x000fea0003800000 */
[----:B------:R-:W-:Y:S01]  /*0300*/  UMOV UR5, 0x400 ;  /* 0x0000040000057882 */ /* 0x000fe20000000000 */
[----:B------:R-:W-:Y:S01]  /*0310*/  UMOV UR6, 0x1 ;  /* 0x0000000100067882 */ /* 0x000fe20000000000 */
[----:B------:R-:W-:Y:S02]  /*0320*/  ULEA UR5, UR32, UR5, 0x18 ;  /* 0x0000000520057291 */ /* 0x000fe4000f8ec0ff */
[----:B------:R-:W-:-:S04]  /*0330*/  UIADD3 UR6, UPT, UPT, -UR6, 0x100000, URZ ;  /* 0x0010000006067890 */ /* 0x000fc8000fffe1ff */
[----:B------:R-:W-:Y:S02]  /*0340*/  USHF.L.U32 UR7, UR6, 0xb, URZ ;  /* 0x0000000b06077899 */ /* 0x000fe400080006ff */
[----:B------:R-:W-:Y:S01]  /*0350*/  USHF.L.U32 UR6, UR6, 0x1, URZ ;  /* 0x0000000106067899 */ /* 0x000fe200080006ff */
[----:B------:R-:W-:Y:S02]  /*0360*/  UMOV UR4, 0x2 ;  /* 0x0000000200047882 */ /* 0x000fe40000000000 */
[----:B------:R-:W-:-:S04]  /*0370*/  UIADD3 UR8, UPT, UPT, -UR4, 0x100000, URZ ;  /* 0x0010000004087890 */ /* 0x000fc8000fffe1ff */
[----:B------:R-:W-:Y:S02]  /*0380*/  USHF.L.U32 UR9, UR8, 0xb, URZ ;  /* 0x0000000b08097899 */ /* 0x000fe400080006ff */
[----:B------:R-:W-:Y:S01]  /*0390*/  USHF.L.U32 UR8, UR8, 0x1, URZ ;  /* 0x0000000108087899 */ /* 0x000fe200080006ff */
[----:B------:R-:W1:Y:S02]  /*03a0*/  FENCE.VIEW.ASYNC.S ;  /* 0x00000000000073c6 */ /* 0x000e640000000000 */
[----:B-1----:R1:W2:Y:S01]  /*03b0*/  SYNCS.EXCH.64 URZ, [UR5], UR6 ;  /* 0x0000000605ff75b2 */ /* 0x0022a20008000100 */
[----:B------:R1:W3:Y:S01]  /*03c0*/  SYNCS.EXCH.64 URZ, [UR5+0x8], UR6 ;  /* 0x0000080605ff75b2 */ /* 0x0002e20008000100 */
[----:B------:R1:W4:Y:S01]  /*03d0*/  SYNCS.EXCH.64 URZ, [UR5+0x10], UR6 ;  /* 0x0000100605ff75b2 */ /* 0x0003220008000100 */
[----:B------:R1:W1:Y:S01]  /*03e0*/  SYNCS.EXCH.64 URZ, [UR5+0x18], UR6 ;  /* 0x0000180605ff75b2 */ /* 0x0002620008000100 */
[----:B------:R1:W1:Y:S01]  /*03f0*/  SYNCS.EXCH.64 URZ, [UR5+0x20], UR6 ;  /* 0x0000200605ff75b2 */ /* 0x0002620008000100 */
[----:B------:R1:W1:Y:S04]  /*0400*/  SYNCS.EXCH.64 URZ, [UR5+0x28], UR6 ;  /* 0x0000280605ff75b2 */ /* 0x0002680008000100 */
[----:B------:R1:W1:Y:S01]  /*0410*/  SYNCS.EXCH.64 URZ, [UR5+0x30], UR8 ;  /* 0x0000300805ff75b2 */ /* 0x0002620008000100 */
[----:B------:R1:W1:Y:S01]  /*0420*/  SYNCS.EXCH.64 URZ, [UR5+0x38], UR8 ;  /* 0x0000380805ff75b2 */ /* 0x0002620008000100 */
[----:B------:R1:W1:Y:S01]  /*0430*/  SYNCS.EXCH.64 URZ, [UR5+0x40], UR8 ;  /* 0x0000400805ff75b2 */ /* 0x0002620008000100 */
[----:B------:R1:W1:Y:S01]  /*0440*/  SYNCS.EXCH.64 URZ, [UR5+0x48], UR8 ;  /* 0x0000480805ff75b2 */ /* 0x0002620008000100 */
[----:B------:R1:W1:Y:S01]  /*0450*/  SYNCS.EXCH.64 URZ, [UR5+0x50], UR8 ;  /* 0x0000500805ff75b2 */ /* 0x0002620008000100 */
[----:B------:R1:W1:Y:S01]  /*0460*/  SYNCS.EXCH.64 URZ, [UR5+0x58], UR8 ;  /* 0x0000580805ff75b2 */ /* 0x0002620008000100 */
[----:B------:R-:W-:Y:S01]  /*0470*/  NOP ;  /* 0x0000000000007918 */ /* 0x000fe20000000000 */
.L_x_1:
[----:B------:R-:W-:Y:S01]  /*0480*/  NOP ;  /* 0x0000000000007918 */ /* 0x000fe20000000000 */
[----:B------:R-:W-:Y:S05]  /*0490*/  BRA.U !UP4, `(.L_x_2) ;  /* 0x000000010c087547 */ /* 0x000fea000b800000 */
[----:B-1234-:R-:W-:Y:S01]  /*04a0*/  UCGABAR_ARV ;  /* 0x00000000000079c7 */ /* 0x01efe20008000000 */
[----:B------:R-:W-:Y:S05]  /*04b0*/  BRA `(.L_x_3) ;  /* 0x0000000000047947 */ /* 0x000fea0003800000 */
.L_x_2:
[----:B-1234-:R-:W-:Y:S01]  /*04c0*/  NOP ;  /* 0x0000000000007918 */ /* 0x01efe20000000000 */
.L_x_3:
[----:B------:R-:W-:Y:S05]  /*04d0*/  BRA.U !UP4, `(.L_x_4) ;  /* 0x000000010c0c7547 */ /* 0x000fea000b800000 */
[----:B------:R-:W-:Y:S01]  /*04e0*/  UCGABAR_WAIT ;  /* 0x0000000000007dc7 */ /* 0x000fe20008000000 */
[----:B------:R-:W-:Y:S01]  /*04f0*/  CCTL.IVALL ;  /* 0x00000000ff00798f */ /* 0x000fe20002000000 */
[----:B------:R-:W-:Y:S05]  /*0500*/  BRA `(.L_x_5) ;  /* 0x0000000000047947 */ /* 0x000fea0003800000 */
.L_x_4:
[----:B------:R-:W-:Y:S06]  /*0510*/  BAR.SYNC.DEFER_BLOCKING 0x0 ;  /* 0x0000000000007b1d */ /* 0x000fec0000010000 */
.L_x_5:
[----:B------:R-:W-:Y:S05]  /*0520*/  @P0 BRA `(.L_x_6) ;  /* 0x0000000000400947 */ /* 0x000fea0003800000 */
[----:B------:R-:W-:Y:S01]  /*0530*/  UMOV UR6, 0x400 ;  /* 0x0000040000067882 */ /* 0x000fe20000000000 */
[----:B------:R-:W-:Y:S01]  /*0540*/  UMOV UR5, 0x1 ;  /* 0x0000000100057882 */ /* 0x000fe20000000000 */
[----:B------:R-:W-:Y:S01]  /*0550*/  UMOV UR4, 0x4 ;  /* 0x0000000400047882 */ /* 0x000fe20000000000 */
[----:B------:R-:W-:Y:S02]  /*0560*/  ULEA UR6, UR32, UR6, 0x18 ;  /* 0x0000000620067291 */ /* 0x000fe4000f8ec0ff */
[----:B------:R-:W-:-:S04]  /*0570*/  UIADD3 UR8, UPT, UPT, -UR5, 0x100000, URZ ;  /* 0x0010000005087890 */ /* 0x000fc8000fffe1ff */
[----:B------:R-:W-:Y:S02]  /*0580*/  USHF.L.U32 UR9, UR8, 0xb, URZ ;  /* 0x0000000b08097899 */ /* 0x000fe400080006ff */
[----:B------:R-:W-:Y:S02]  /*0590*/  USHF.L.U32 UR8, UR8, 0x1, URZ ;  /* 0x0000000108087899 */ /* 0x000fe400080006ff */
[----:B------:R-:W-:-:S04]  /*05a0*/  UIADD3 UR4, UPT, UPT, -UR4, 0x100000, URZ ;  /* 0x0010000004047890 */ /* 0x000fc8000fffe1ff */
[----:B------:R-:W-:Y:S02]  /*05b0*/  USHF.L.U32 UR5, UR4, 0xb, URZ ;  /* 0x0000000b04057899 */ /* 0x000fe400080006ff */
[----:B------:R-:W-:Y:S01]  /*05c0*/  USHF.L.U32 UR4, UR4, 0x1, URZ ;  /* 0x0000000104047899 */ /* 0x000fe200080006ff */
[----:B------:R-:W1:Y:S03]  /*05d0*/  FENCE.VIEW.ASYNC.S ;  /* 0x00000000000073c6 */ /* 0x000e660000000000 */
[----:B-1----:R1:W2:Y:S01]  /*05e0*/  SYNCS.EXCH.64 URZ, [UR6+0x60], UR8 ;  /* 0x0000600806ff75b2 */ /* 0x0022a20008000100 */
[----:B------:R1:W3:Y:S07]  /*05f0*/  SYNCS.EXCH.64 URZ, [UR6+0x68], UR8 ;  /* 0x0000680806ff75b2 */ /* 0x0002ee0008000100 */
[----:B------:R1:W4:Y:S01]  /*0600*/  SYNCS.EXCH.64 URZ, [UR6+0x70], UR4 ;  /* 0x0000700406ff75b2 */ /* 0x0003220008000100 */
[----:B------:R1:W1:Y:S01]  /*0610*/  SYNCS.EXCH.64 URZ, [UR6+0x78], UR4 ;  /* 0x0000780406ff75b2 */ /* 0x0002620008000100 */
[----:B------:R-:W-:Y:S01]  /*0620*/  NOP ;  /* 0x0000000000007918 */ /* 0x000fe20000000000 */
.L_x_6:
[----:B------:R-:W-:Y:S01]  /*0630*/  NOP ;  /* 0x0000000000007918 */ /* 0x000fe20000000000 */
[----:B------:R-:W-:Y:S05]  /*0640*/  BRA.U !UP4, `(.L_x_7) ;  /* 0x000000010c087547 */ /* 0x000fea000b800000 */
[----:B-1234-:R-:W-:Y:S01]  /*0650*/  UCGABAR_ARV ;  /* 0x00000000000079c7 */ /* 0x01efe20008000000 */
[----:B------:R-:W-:Y:S05]  /*0660*/  BRA `(.L_x_8) ;  /* 0x0000000000047947 */ /* 0x000fea0003800000 */
.L_x_7:
[----:B-1234-:R-:W-:Y:S01]  /*0670*/  NOP ;  /* 0x0000000000007918 */ /* 0x01efe20000000000 */
.L_x_8:
[----:B------:R-:W-:Y:S05]  /*0680*/  BRA.U !UP4, `(.L_x_9) ;  /* 0x000000010c0c7547 */ /* 0x000fea000b800000 */
[----:B------:R-:W-:Y:S01]  /*0690*/  UCGABAR_WAIT ;  /* 0x0000000000007dc7 */ /* 0x000fe20008000000 */
[----:B------:R-:W-:Y:S01]  /*06a0*/  CCTL.IVALL ;  /* 0x00000000ff00798f */ /* 0x000fe20002000000 */
[----:B------:R-:W-:Y:S05]  /*06b0*/  BRA `(.L_x_10) ;  /* 0x0000000000047947 */ /* 0x000fea0003800000 */
.L_x_9:
[----:B------:R-:W-:Y:S06]  /*06c0*/  BAR.SYNC.DEFER_BLOCKING 0x0 ;  /* 0x0000000000007b1d */ /* 0x000fec0000010000 */
.L_x_10:
        /* <DEDUP_REMOVED lines=17> */
.L_x_11:
[----:B------:R-:W-:Y:S01]  /*07e0*/  NOP ;  /* 0x0000000000007918 */ /* 0x000fe20000000000 */
[----:B-1234-:R-:W-:Y:S06]  /*07f0*/  BAR.SYNC.DEFER_BLOCKING 0x0 ;  /* 0x0000000000007b1d */ /* 0x01efec0000010000 */
[----:B------:R-:W-:Y:S05]  /*0800*/  BRA.U !UP4, `(.L_x_12) ;  /* 0x000000010c087547 */ /* 0x000fea000b800000 */
[----:B------:R-:W-:Y:S01]  /*0810*/  UCGABAR_ARV ;  /* 0x00000000000079c7 */ /* 0x000fe20008000000 */
[----:B------:R-:W-:Y:S05]  /*0820*/  BRA `(.L_x_13) ;  /* 0x0000000000047947 */ /* 0x000fea0003800000 */
.L_x_12:
[----:B------:R-:W-:Y:S01]  /*0830*/  NOP ;  /* 0x0000000000007918 */ /* 0x000fe20000000000 */
.L_x_13:
[----:B------:R-:W-:Y:S05]  /*0840*/  BRA.U !UP4, `(.L_x_14) ;  /* 0x000000010c0c7547 */ /* 0x000fea000b800000 */
[----:B------:R-:W-:Y:S01]  /*0850*/  UCGABAR_WAIT ;  /* 0x0000000000007dc7 */ /* 0x000fe20008000000 */
[----:B------:R-:W-:Y:S01]  /*0860*/  CCTL.IVALL ;  /* 0x00000000ff00798f */ /* 0x000fe20002000000 */
[----:B------:R-:W-:Y:S05]  /*0870*/  BRA `(.L_x_15) ;  /* 0x0000000000047947 */ /* 0x000fea0003800000 */
.L_x_14:
[----:B------:R-:W-:Y:S06]  /*0880*/  BAR.SYNC.DEFER_BLOCKING 0x0 ;  /* 0x0000000000007b1d */ /* 0x000fec0000010000 */
.L_x_15:
[----:B------:R-:W-:Y:S01]  /*0890*/  ISETP.NE.AND P0, PT, R122, 0x6, PT ;  /* 0x000000067a00780c */ /* 0x000fe20003f05270 */
[----:B------:R-:W1:-:S12]  /*08a0*/  LDCU.64 UR22, c[0x0][0x358] ;  /* 0x00006b00ff1677ac */ /* 0x000e580008000a00 */
[----:B------:R-:W-:Y:S05]  /*08b0*/  @P0 BRA `(.L_x_16) ;  /* 0x0000000800a80947 */ /* 0x000fea0003800000 */
[----:B------:R-:W-:Y:S01]  /*08c0*/  LOP3.LUT R0, R104, 0x1f, RZ, 0xc0, !PT ;  /* 0x0000001f68007812 */ /* 0x000fe200078ec0ff */
[----:B------:R-:W-:Y:S01]  /*08d0*/  IMAD.MOV.U32 R18, RZ, RZ, 0x7fffffff ;  /* 0x7fffffffff127424 */ /* 0x000fe200078e00ff */
[----:B------:R-:W2:Y:S01]  /*08e0*/  S2UR UR9, SR_CTAID.Z ;  /* 0x00000000000979c3 */ /* 0x000ea20000002700 */
[----:B------:R-:W2:Y:S01]  /*08f0*/  LDCU.64 UR6, c[0x0][0x760] ;  /* 0x0000ec00ff0677ac */ /* 0x000ea20008000a00 */
[C---:B------:R-:W-:Y:S01]  /*0900*/  ISETP.GT.U32.AND P0, PT, R0.reuse, 0x7, PT ;  /* 0x000000070000780c */ /* 0x040fe20003f04070 */
[----:B------:R-:W3:Y:S01]  /*0910*/  LDCU.U8 UR8, c[0x0][0x768] ;  /* 0x0000ed00ff0877ac */ /* 0x000ee20008000000 */
[----:B------:R-:W4:Y:S01]  /*0920*/  LDCU.U8 UR10, c[0x0][0x769] ;  /* 0x0000ed20ff0a77ac */ /* 0x000f220008000000 */
[----:B------:R-:W5:Y:S10]  /*0930*/  LDCU UR24, c[0x0][0x770] ;  /* 0x0000ee00ff1877ac */ /* 0x000f740008000800 */
[----:B------:R-:W1:Y:S02]  /*0940*/  @!P0 LDC.64 R2, c[0x0][0x748] ;  /* 0x0001d200ff028b82 */ /* 0x000e640000000a00 */
[----:B-1----:R-:W-:-:S05]  /*0950*/  @!P0 IMAD.WIDE.U32 R2, R0, 0x4, R2 ;  /* 0x0000000400028825 */ /* 0x002fca00078e0002 */
[----:B------:R-:W5:Y:S01]  /*0960*/  @!P0 LDG.E R18, desc[UR22][R2.64] ;  /* 0x0000001602128981 */ /* 0x000f62000c1e1900 */
[----:B--2---:R-:W-:Y:S01]  /*0970*/  UIMAD.WIDE.U32 UR4, UR9, UR7, URZ ;  /* 0x00000007090472a5 */ /* 0x004fe2000f8e00ff */
[----:B------:R-:W1:Y:S01]  /*0980*/  S2UR UR16, SR_CTAID.X ;  /* 0x00000000001079c3 */ /* 0x000e620000002500 */
[----:B------:R-:W-:Y:S01]  /*0990*/  UISETP.GT.U32.AND UP0, UPT, UR9, 0x1ff, UPT ;  /* 0x000001ff0900788c */ /* 0x000fe2000bf04070 */
[----:B------:R-:W-:Y:S02]  /*09a0*/  HFMA2 R0, -RZ, RZ, 0, 5.9604644775390625e-08 ;  /* 0x00000001ff007431 */ /* 0x000fe400000001ff */
[----:B------:R-:W-:Y:S02]  /*09b0*/  IMAD.MOV.U32 R10, RZ, RZ, RZ ;  /* 0x000000ffff0a7224 */ /* 0x000fe400078e00ff */
[----:B------:R-:W-:Y:S02]  /*09c0*/  UMOV UR11, UR5 ;  /* 0x00000005000b7c82 */ /* 0x000fe40008000000 */
[----:B------:R-:W-:-:S02]  /*09d0*/  UIADD3 UR7, UPT, UPT, -UR11, UR9, URZ ;  /* 0x000000090b077290 */ /* 0x000fc4000fffe1ff */
[----:B------:R-:W2:Y:S02]  /*09e0*/  LDCU.64 UR4, c[0x0][0x778] ;  /* 0x0000ef00ff0477ac */ /* 0x000ea40008000a00 */
[----:B---3--:R-:W-:-:S04]  /*09f0*/  USHF.R.U32.HI UR7, URZ, UR8, UR7 ;  /* 0x00000008ff077299 */ /* 0x008fc80008011607 */
[----:B------:R-:W-:-:S04]  /*0a00*/  UIADD3 UR11, UPT, UPT, UR11, UR7, URZ ;  /* 0x000000070b0b7290 */ /* 0x000fc8000fffe0ff */
[----:B----4-:R-:W-:Y:S02]  /*0a10*/  USHF.R.U32.HI UR11, URZ, UR10, UR11 ;  /* 0x0000000aff0b7299 */ /* 0x010fe4000801160b */
[----:B-1----:R-:W-:Y:S02]  /*0a20*/  ULOP3.LUT UR16, UR16, 0x1, URZ, 0xc0, !UPT ;  /* 0x0000000110107892 */ /* 0x002fe4000f8ec0ff */
[----:B------:R-:W-:Y:S01]  /*0a30*/  UIADD3 UR11, UPT, UPT, -UR11, URZ, URZ ;  /* 0x000000ff0b0b7290 */ /* 0x000fe2000fffe1ff */
[----:B------:R-:W1:Y:S03]  /*0a40*/  LDCU.U8 UR7, c[0x0][0x780] ;  /* 0x0000f000ff0777ac */ /* 0x000e660008000000 */
[----:B------:R-:W-:-:S04]  /*0a50*/  UIMAD UR6, UR11, UR6, UR9 ;  /* 0x000000060b0672a4 */ /* 0x000fc8000f8e0209 */
[----:B--2---:R-:W-:-:S03]  /*0a60*/  UIMAD.WIDE.U32 UR12, UR6, UR5, URZ ;  /* 0x00000005060c72a5 */ /* 0x004fc6000f8e00ff */
[----:B------:R-:W2:Y:S04]  /*0a70*/  LDCU.U8 UR11, c[0x0][0x781] ;  /* 0x0000f020ff0b77ac */ /* 0x000ea80008000000 */
[----:B------:R-:W-:Y:S02]  /*0a80*/  UMOV UR5, UR13 ;  /* 0x0000000d00057c82 */ /* 0x000fe40008000000 */
[----:B------:R-:W-:Y:S02]  /*0a90*/  UIADD3 UR18, UPT, UPT, UR6, -UR5, URZ ;  /* 0x8000000506127290 */ /* 0x000fe4000fffe0ff */
[----:B------:R-:W3:Y:S02]  /*0aa0*/  LDCU.U8 UR13, c[0x0][0x774] ;  /* 0x0000ee80ff0d77ac */ /* 0x000ee40008000000 */
[----:B-1----:R-:W-:Y:S01]  /*0ab0*/  USHF.R.U32.HI UR18, URZ, UR7, UR18 ;  /* 0x00000007ff127299 */ /* 0x002fe20008011612 */
[----:B------:R-:W1:Y:S03]  /*0ac0*/  LDCU.U8 UR12, c[0x0][0x775] ;  /* 0x0000eea0ff0c77ac */ /* 0x000e660008000000 */
[----:B------:R-:W-:Y:S01]  /*0ad0*/  UIADD3 UR18, UPT, UPT, UR5, UR18, URZ ;  /* 0x0000001205127290 */ /* 0x000fe2000fffe0ff */
[----:B------:R-:W4:Y:S03]  /*0ae0*/  LDCU UR5, c[0x0][0x76c] ;  /* 0x0000ed80ff0577ac */ /* 0x000f260008000800 */
[----:B--2---:R-:W-:-:S04]  /*0af0*/  USHF.R.U32.HI UR18, URZ, UR11, UR18 ;  /* 0x0000000bff127299 */ /* 0x004fc80008011612 */
[----:B-----5:R-:W-:-:S07]  /*0b00*/  UIMAD.WIDE.U32 UR24, UR18, UR24, URZ ;  /* 0x00000018121872a5 */ /* 0x020fce000f8e00ff */
[----:B------:R-:W-:Y:S02]  /*0b10*/  UMOV UR19, UR25 ;  /* 0x0000001900137c82 */ /* 0x000fe40008000000 */
[----:B------:R-:W-:-:S04]  /*0b20*/  UIADD3 UR17, UPT, UPT, UR18, -UR19, URZ ;  /* 0x8000001312117290 */ /* 0x000fc8000fffe0ff */
[----:B---3--:R-:W-:-:S04]  /*0b30*/  USHF.R.U32.HI UR17, URZ, UR13, UR17 ;  /* 0x0000000dff117299 */ /* 0x008fc80008011611 */
[----:B------:R-:W-:-:S04]  /*0b40*/  UIADD3 UR17, UPT, UPT, UR19, UR17, URZ ;  /* 0x0000001113117290 */ /* 0x000fc8000fffe0ff */
[----:B-1----:R-:W-:-:S04]  /*0b50*/  USHF.R.U32.HI UR17, URZ, UR12, UR17 ;  /* 0x0000000cff117299 */ /* 0x002fc80008011611 */
[----:B------:R-:W-:-:S04]  /*0b60*/  UIADD3 UR17, UPT, UPT, -UR17, URZ, URZ ;  /* 0x000000ff11117290 */ /* 0x000fc8000fffe1ff */
[----:B----4-:R-:W-:Y:S02]  /*0b70*/  UIMAD UR5, UR17, UR5, UR18 ;  /* 0x00000005110572a4 */ /* 0x010fe4000f8e0212 */
[----:B------:R-:W-:Y:S02]  /*0b80*/  UIADD3 UR18, UPT, UPT, -UR18, URZ, URZ ;  /* 0x000000ff12127290 */ /* 0x000fe4000fffe1ff */
[----:B------:R-:W-:Y:S02]  /*0b90*/  UIADD3 UR5, UPT, UPT, UR5, UR5, URZ ;  /* 0x0000000505057290 */ /* 0x000fe4000fffe0ff */
[----:B------:R-:W-:Y:S02]  /*0ba0*/  UIMAD UR4, UR18, UR4, UR6 ;  /* 0x00000004120472a4 */ /* 0x000fe4000f8e0206 */
[----:B------:R-:W-:-:S04]  /*0bb0*/  ULOP3.LUT UR5, UR5, UR16, URZ, 0xfc, !UPT ;  /* 0x0000001005057292 */ /* 0x000fc8000f8efcff */
[----:B------:R-:W-:Y:S02]  /*0bc0*/  MOV R5, UR4 ;  /* 0x0000000400057c02 */ /* 0x000fe40008000f00 */
[----:B------:R-:W-:Y:S01]  /*0bd0*/  IMAD.U32 R4, RZ, RZ, UR5 ;  /* 0x00000005ff047e24 */ /* 0x000fe2000f8e00ff */
[----:B------:R1:W2:Y:S01]  /*0be0*/  SHFL.IDX PT, R2, R18, 0x7, 0x1f ;  /* 0x00e01f0012027f89 */ /* 0x0002a200000e0000 */
[----:B------:R-:W-:Y:S05]  /*0bf0*/  BRA.U UP0, `(.L_x_17) ;  /* 0x0000000500647547 */ /* 0x000fea000b800000 */
[----:B------:R-:W3:Y:S01]  /*0c00*/  LDC R0, c[0x0][0x374] ;  /* 0x0000dd00ff007b82 */ /* 0x000ee20000000800 */
[----:B--2---:R-:W-:Y:S01]  /*0c10*/  SHF.R.S32.HI R17, RZ, 0x1f, R2 ;  /* 0x0000001fff117819 */ /* 0x004fe20000011402 */
[----:B------:R-:W-:Y:S02]  /*0c20*/  IMAD.U32 R19, RZ, RZ, UR9 ;  /* 0x00000009ff137e24 */ /* 0x000fe4000f8e00ff */
[----:B------:R-:W-:Y:S01]  /*0c30*/  IMAD.MOV.U32 R6, RZ, RZ, -0x1 ;  /* 0xffffffffff067424 */ /* 0x000fe200078e00ff */
[----:B------:R-:W-:Y:S01]  /*0c40*/  LEA.HI R17, R17, R2, RZ, 0x7 ;  /* 0x0000000211117211 */ /* 0x000fe200078f38ff */
[----:B------:R-:W-:Y:S02]  /*0c50*/  IMAD.MOV.U32 R10, RZ, RZ, RZ ;  /* 0x000000ffff0a7224 */ /* 0x000fe400078e00ff */
[----:B------:R-:W3:Y:S01]  /*0c60*/  LDC R7, c[0x0][0x370] ;  /* 0x0000dc00ff077b82 */ /* 0x000ee20000000800 */
[----:B------:R-:W-:Y:S01]  /*0c70*/  LOP3.LUT R3, R17, 0xffffff80, RZ, 0xc0, !PT ;  /* 0xffffff8011037812 */ /* 0x000fe200078ec0ff */
[----:B------:R-:W-:-:S03]  /*0c80*/  IMAD.MOV.U32 R15, RZ, RZ, RZ ;  /* 0x000000ffff0f7224 */ /* 0x000fc600078e00ff */
[----:B------:R-:W-:-:S03]  /*0c90*/  ISETP.NE.AND P0, PT, R2, R3, PT ;  /* 0x000000030200720c */ /* 0x000fc60003f05270 */
[----:B------:R-:W2:Y:S01]  /*0ca0*/  LDC R16, c[0x0][0x378] ;  /* 0x0000de00ff107b82 */ /* 0x000ea20000000800 */
[----:B------:R-:W-:-:S07]  /*0cb0*/  ISETP.LT.AND P0, PT, R2, RZ, P0 ;  /* 0x000000ff0200720c */ /* 0x000fce0000701270 */
[----:B------:R-:W4:Y:S08]  /*0cc0*/  LDC R12, c[0x0][0x770] ;  /* 0x0001dc00ff0c7b82 */ /* 0x000f300000000800 */
[----:B------:R-:W1:Y:S01]  /*0cd0*/  LDC R11, c[0x0][0x76c] ;  /* 0x0001db00ff0b7b82 */ /* 0x000e620000000800 */
[----:B---3--:R-:W-:Y:S01]  /*0ce0*/  IMAD R7, R0, R7, RZ ;  /* 0x0000000700077224 */ /* 0x008fe200078e02ff */
[----:B------:R-:W-:-:S02]  /*0cf0*/  SHF.R.S32.HI R0, RZ, 0x7, R17 ;  /* 0x00000007ff007819 */ /* 0x000fc40000011411 */
[----:B------:R-:W-:-:S03]  /*0d00*/  LEA.HI.SX32 R17, R17, 0xffffffff, 0x19 ;  /* 0xffffffff11117811 */ /* 0x000fc600078fcaff */
[----:B------:R-:W-:Y:S01]  /*0d10*/  @!P0 IMAD.MOV R17, RZ, RZ, R0 ;  /* 0x000000ffff118224 */ /* 0x000fe200078e0200 */
[----:B------:R-:W3:Y:S01]  /*0d20*/  LDC.64 R8, c[0x0][0x760] ;  /* 0x0001d800ff087b82 */ /* 0x000ee20000000a00 */
[----:B--2---:R-:W-:Y:S02]  /*0d30*/  IMAD R16, R7, R16, RZ ;  /* 0x0000001007107224 */ /* 0x004fe400078e02ff */
[----:B------:R-:W-:-:S03]  /*0d40*/  IMAD.MOV.U32 R0, RZ, RZ, 0x1 ;  /* 0x00000001ff007424 */ /* 0x000fc600078e00ff */
[----:B------:R-:W-:Y:S02]  /*0d50*/  LEA.HI R16, R16, R16, RZ, 0x1 ;  /* 0x0000001010107211 */ /* 0x000fe400078f08ff */
[----:B------:R-:W2:Y:S02]  /*0d60*/  LDC.64 R2, c[0x0][0x778] ;  /* 0x0001de00ff027b82 */ /* 0x000ea40000000a00 */
[----:B----4-:R-:W-:-:S07]  /*0d70*/  SHF.R.S32.HI R16, RZ, 0x1, R16 ;  /* 0x00000001ff107819 */ /* 0x010fce0000011410 */
.L_x_22:
[----:B------:R-:W-:-:S13]  /*0d80*/  ISETP.GE.AND P0, PT, R4, R17, PT ;  /* 0x000000110400720c */ /* 0x000fda0003f06270 */
[----:B------:R-:W-:Y:S05]  /*0d90*/  @P0 BRA `(.L_x_18) ;  /* 0x0000000000940947 */ /* 0x000fea0003800000 */
[----:B------:R-:W-:-:S04]  /*0da0*/  SHF.L.U32 R7, R4, 0x7, RZ ;  /* 0x0000000704077819 */ /* 0x000fc800000006ff */
[----:B------:R-:W-:-:S13]  /*0db0*/  ISETP.GE.AND P0, PT, R7, R15, PT ;  /* 0x0000000f0700720c */ /* 0x000fda0003f06270 */
[----:B------:R-:W-:Y:S05]  /*0dc0*/  @!P0 BRA `(.L_x_19) ;  /* 0x0000000000388947 */ /* 0x000fea0003800000 */
[----:B------:R-:W-:Y:S01]  /*0dd0*/  VIADD R13, R6, 0x1 ;  /* 0x00000001060d7836 */ /* 0x000fe20000000000 */
[----:B------:R-:W-:-:S04]  /*0de0*/  MOV R6, 0xffffffff ;  /* 0xffffffff00067802 */ /* 0x000fc80000000f00 */
[----:B------:R-:W-:-:S13]  /*0df0*/  ISETP.GT.U32.AND P0, PT, R13, 0x1f, PT ;  /* 0x0000001f0d00780c */ /* 0x000fda0003f04070 */
[----:B------:R-:W-:Y:S05]  /*0e00*/  @P0 BRA `(.L_x_20) ;  /* 0x0000000000240947 */ /* 0x000fea0003800000 */
[----:B------:R-:W-:Y:S01]  /*0e10*/  ISETP.GT.AND P0, PT, R18, R7, PT ;  /* 0x000000071200720c */ /* 0x000fe20003f04270 */
[----:B------:R-:W-:-:S05]  /*0e20*/  IMAD.MOV.U32 R6, RZ, RZ, -0x1 ;  /* 0xffffffffff067424 */ /* 0x000fca00078e00ff */
[----:B------:R-:W-:-:S07]  /*0e30*/  SHF.L.U32 R6, R6, R13, RZ ;  /* 0x0000000d06067219 */ /* 0x000fce00000006ff */
[----:B------:R-:W-:-:S04]  /*0e40*/  VOTE.ANY R7, PT, P0 ;  /* 0x0000000000077806 */ /* 0x000fc800000e0100 */
[----:B------:R-:W-:-:S05]  /*0e50*/  LOP3.LUT P0, R7, R7, RZ, R6, 0xa0, !PT ;  /* 0x000000ff07077212 */ /* 0x000fca000780a006 */
[----:B------:R-:W-:-:S05]  /*0e60*/  VIADD R6, R7, 0xffffffff ;  /* 0xffffffff07067836 */ /* 0x000fca0000000000 */
[----:B------:R-:W-:-:S04]  /*0e70*/  LOP3.LUT R7, R7, R6, RZ, 0xc, !PT ;  /* 0x0000000607077212 */ /* 0x000fc800078e0cff */
[----:B------:R-:W4:Y:S02]  /*0e80*/  POPC R6, R7 ;  /* 0x0000000700067309 */ /* 0x000f240000000000 */
[----:B----4-:R-:W-:-:S07]  /*0e90*/  SEL R6, R6, 0xffffffff, P0 ;  /* 0xffffffff06067807 */ /* 0x010fce0000000000 */
.L_x_20:
[----:B------:R4:W3:Y:S02]  /*0ea0*/  SHFL.IDX PT, R15, R18, R6, 0x1f ;  /* 0x00001f06120f7589 */ /* 0x0008e400000e0000 */
.L_x_19:
[----:B------:R-:W5:Y:S01]  /*0eb0*/  S2R R13, SR_CgaCtaId ;  /* 0x00000000000d7919 */ /* 0x000f620000008800 */
[----:B------:R-:W-:Y:S01]  /*0ec0*/  MOV R14, 0x400 ;  /* 0x00000400000e7802 */ /* 0x000fe20000000f00 */
[----:B------:R-:W-:-:S03]  /*0ed0*/  IMAD.U32 R21, R0, -0x80000000, RZ ;  /* 0x8000000000157824 */ /* 0x000fc600078e00ff */
[----:B-----5:R-:W-:-:S05]  /*0ee0*/  LEA R13, R13, R14, 0x18 ;  /* 0x0000000e0d0d7211 */ /* 0x020fca00078ec0ff */
[----:B------:R-:W-:-:S04]  /*0ef0*/  IMAD R14, R10, 0x8, R13 ;  /* 0x000000080a0e7824 */ /* 0x000fc800078e020d */
[----:B------:R-:W5:Y:S02]  /*0f00*/  SYNCS.PHASECHK.TRANS64.TRYWAIT P0, [R14+URZ+0x90], R21 ;  /* 0x000090150e0075a7 */ /* 0x000f6400080011ff */
[----:B-----5:R-:W-:Y:S05]  /*0f10*/  @!P0 BRA `(.L_x_21) ;  /* 0x0000003800c48947 */ /* 0x020fea0003800000 */
.L_x_70:
[----:B------:R-:W-:Y:S01]  /*0f20*/  ELECT P0, URZ, PT ;  /* 0x0000000000ff782f */ /* 0x000fe20003800000 */
[----:B------:R-:W-:-:S12]  /*0f30*/  IMAD.MOV.U32 R7, RZ, RZ, 0x1 ;  /* 0x00000001ff077424 */ /* 0x000fd800078e00ff */
[C---:B------:R-:W-:Y:S02]  /*0f40*/  @P0 IMAD R13, R10.reuse, 0x10, R13 ;  /* 0x000000100a0d0824 */ /* 0x040fe400078e020d */
[----:B------:R-:W-:-:S03]  /*0f50*/  VIADD R10, R10, 0x1 ;  /* 0x000000010a0a7836 */ /* 0x000fc60000000000 */
[----:B------:R4:W-:Y:S02]  /*0f60*/  @P0 STS.128 [R13+0x38410], R4 ;  /* 0x038410040d000388 */ /* 0x0009e40000000c00 */
[----:B------:R-:W-:Y:S01]  /*0f70*/  ISETP.NE.AND P0, PT, R10, 0x2, PT ;  /* 0x000000020a00780c */ /* 0x000fe20003f05270 */
[----:B------:R5:W-:Y:S06]  /*0f80*/  MEMBAR.ALL.CTA ;  /* 0x0000000000007992 */ /* 0x000bec0000008000 */
[----:B-----5:R-:W5:Y:S01]  /*0f90*/  FENCE.VIEW.ASYNC.S ;  /* 0x00000000000073c6 */ /* 0x020f620000000000 */
[----:B----4-:R-:W-:-:S02]  /*0fa0*/  SEL R21, RZ, 0x1, P0 ;  /* 0x00000001ff157807 */ /* 0x010fc40000000000 */
[----:B------:R-:W-:Y:S02]  /*0fb0*/  SEL R10, R10, RZ, P0 ;  /* 0x000000ff0a0a7207 */ /* 0x000fe40000000000 */
[----:B------:R-:W-:Y:S01]  /*0fc0*/  LOP3.LUT R0, R0, R21, RZ, 0x3c, !PT ;  /* 0x0000001500007212 */ /* 0x000fe200078e3cff */
[----:B-----5:R-:W-:Y:S06]  /*0fd0*/  BAR.SYNC.DEFER_BLOCKING 0x4, 0x20 ;  /* 0x0100800000007b1d */ /* 0x020fec0000010000 */
[----:B------:R4:W-:Y:S02]  /*0fe0*/  SYNCS.ARRIVE.TRANS64.ART0 RZ, [R14+URZ+0x80], R7 ;  /* 0x000080070eff79a7 */ /* 0x0009e400085000ff */
.L_x_18:
[----:B------:R-:W-:-:S04]  /*0ff0*/  IMAD.IADD R19, R16, 0x1, R19 ;  /* 0x0000000110137824 */ /* 0x000fc800078e0213 */
[C---:B---3--:R-:W-:Y:S01]  /*1000*/  IMAD.HI.U32 R5, R19.reuse, R9, RZ ;  /* 0x0000000913057227 */ /* 0x048fe200078e00ff */
[----:B------:R-:W-:-:S04]  /*1010*/  ISETP.GE.AND P0, PT, R19, 0x200, PT ;  /* 0x000002001300780c */ /* 0x000fc80003f06270 */
[----:B------:R-:W-:-:S04]  /*1020*/  IADD3 R4, PT, PT, R19, -R5, RZ ;  /* 0x8000000513047210 */ /* 0x000fc80007ffe0ff */
[----:B------:R-:W-:-:S05]  /*1030*/  SHF.R.U32.HI R4, RZ, UR8, R4 ;  /* 0x00000008ff047c19 */ /* 0x000fca0008011604 */
[----:B------:R-:W-:-:S05]  /*1040*/  IMAD.IADD R4, R5, 0x1, R4 ;  /* 0x0000000105047824 */ /* 0x000fca00078e0204 */
[----:B----4-:R-:W-:-:S04]  /*1050*/  SHF.R.U32.HI R14, RZ, UR10, R4 ;  /* 0x0000000aff0e7c19 */ /* 0x010fc80008011604 */
[----:B------:R-:W-:-:S05]  /*1060*/  IADD3 R14, PT, PT, -R14, RZ, RZ ;  /* 0x000000ff0e0e7210 */ /* 0x000fca0007ffe1ff */
[----:B------:R-:W-:-:S04]  /*1070*/  IMAD R14, R8, R14, R19 ;  /* 0x0000000e080e7224 */ /* 0x000fc800078e0213 */
[----:B--2---:R-:W-:-:S04]  /*1080*/  IMAD.HI.U32 R5, R14, R3, RZ ;  /* 0x000000030e057227 */ /* 0x004fc800078e00ff */
[----:B------:R-:W-:-:S05]  /*1090*/  IMAD.IADD R4, R14, 0x1, -R5 ;  /* 0x000000010e047824 */ /* 0x000fca00078e0a05 */
[----:B------:R-:W-:-:S04]  /*10a0*/  SHF.R.U32.HI R4, RZ, UR7, R4 ;  /* 0x00000007ff047c19 */ /* 0x000fc80008011604 */
[----:B------:R-:W-:-:S04]  /*10b0*/  IADD3 R5, PT, PT, R5, R4, RZ ;  /* 0x0000000405057210 */ /* 0x000fc80007ffe0ff */
[----:B------:R-:W-:-:S05]  /*10c0*/  SHF.R.U32.HI R5, RZ, UR11, R5 ;  /* 0x0000000bff057c19 */ /* 0x000fca0008011605 */
[----:B------:R-:W-:-:S04]  /*10d0*/  IMAD.HI.U32 R7, R5, R12, RZ ;  /* 0x0000000c05077227 */ /* 0x000fc800078e00ff */
[----:B------:R-:W-:-:S05]  /*10e0*/  IMAD.IADD R4, R5, 0x1, -R7 ;  /* 0x0000000105047824 */ /* 0x000fca00078e0a07 */
[----:B------:R-:W-:-:S04]  /*10f0*/  SHF.R.U32.HI R4, RZ, UR13, R4 ;  /* 0x0000000dff047c19 */ /* 0x000fc80008011604 */
[----:B------:R-:W-:-:S04]  /*1100*/  IADD3 R4, PT, PT, R7, R4, RZ ;  /* 0x0000000407047210 */ /* 0x000fc80007ffe0ff */
[----:B------:R-:W-:-:S05]  /*1110*/  SHF.R.U32.HI R4, RZ, UR12, R4 ;  /* 0x0000000cff047c19 */ /* 0x000fca0008011604 */
[----:B------:R-:W-:-:S04]  /*1120*/  IMAD.MOV R4, RZ, RZ, -R4 ;  /* 0x000000ffff047224 */ /* 0x000fc800078e0a04 */
[----:B-1----:R-:W-:Y:S01]  /*1130*/  IMAD R4, R11, R4, R5 ;  /* 0x000000040b047224 */ /* 0x002fe200078e0205 */
[----:B------:R-:W-:-:S03]  /*1140*/  IADD3 R5, PT, PT, -R5, RZ, RZ ;  /* 0x000000ff05057210 */ /* 0x000fc60007ffe1ff */
[----:B------:R-:W-:Y:S02]  /*1150*/  IMAD.IADD R4, R4, 0x1, R4 ;  /* 0x0000000104047824 */ /* 0x000fe400078e0204 */
[----:B------:R-:W-:-:S03]  /*1160*/  IMAD R5, R2, R5, R14 ;  /* 0x0000000502057224 */ /* 0x000fc600078e020e */
[----:B------:R-:W-:Y:S01]  /*1170*/  LOP3.LUT R4, R4, UR16, RZ, 0xfc, !PT ;  /* 0x0000001004047c12 */ /* 0x000fe2000f8efcff */
[----:B------:R-:W-:Y:S06]  /*1180*/  @!P0 BRA `(.L_x_22) ;  /* 0xfffffff800fc8947 */ /* 0x000fec000383ffff */
.L_x_17:
[----:B------:R-:W3:Y:S01]  /*1190*/  S2UR UR32, SR_CgaCtaId ;  /* 0x00000000002079c3 */ /* 0x000ee20000008800 */
[----:B------:R-:W-:Y:S01]  /*11a0*/  UMOV UR4, 0x400 ;  /* 0x0000040000047882 */ /* 0x000fe20000000000 */
[----:B------:R-:W-:Y:S01]  /*11b0*/  IMAD.U32 R6, R0, -0x80000000, RZ ;  /* 0x8000000000067824 */ /* 0x000fe200078e00ff */
[C---:B------:R-:W-:Y:S01]  /*11c0*/  ISETP.NE.AND P0, PT, R10.reuse, 0x1, PT ;  /* 0x000000010a00780c */ /* 0x040fe20003f05270 */
[----:B------:R-:W-:-:S05]  /*11d0*/  VIADD R3, R10, 0x2 ;  /* 0x000000020a037836 */ /* 0x000fca0000000000 */
[----:B------:R-:W-:Y:S01]  /*11e0*/  SEL R3, R3, 0x1, P0 ;  /* 0x0000000103037807 */ /* 0x000fe20000000000 */
[----:B---3--:R-:W-:-:S06]  /*11f0*/  ULEA UR4, UR32, UR4, 0x18 ;  /* 0x0000000420047291 */ /* 0x008fcc000f8ec0ff */
[----:B--2---:R-:W-:-:S04]  /*1200*/  LEA R2, R10, UR4, 0x3 ;  /* 0x000000040a027c11 */ /* 0x004fc8000f8e18ff */
[----:B------:R-:W2:Y:S02]  /*1210*/  SYNCS.PHASECHK.TRANS64.TRYWAIT P1, [R2+URZ+0x90], R6 ;  /* 0x00009006020075a7 */ /* 0x000ea400080211ff */
[----:B--2---:R-:W-:Y:S05]  /*1220*/  @!P1 BRA `(.L_x_23) ;  /* 0x0000003800189947 */ /* 0x004fea0003800000 */
.L_x_72:
[----:B------:R-:W-:Y:S02]  /*1230*/  ELECT P2, URZ, PT ;  /* 0x0000000000ff782f */ /* 0x000fe40003840000 */
[C---:B------:R-:W-:Y:S01]  /*1240*/  ISETP.NE.AND P0, PT, R3.reuse, 0x2, PT ;  /* 0x000000020300780c */ /* 0x040fe20003f05270 */
[----:B--2---:R-:W-:Y:S02]  /*1250*/  IMAD.MOV.U32 R7, RZ, RZ, RZ ;  /* 0x000000ffff077224 */ /* 0x004fe400078e00ff */
[----:B------:R-:W-:Y:S01]  /*1260*/  IMAD.MOV.U32 R11, RZ, RZ, 0x1 ;  /* 0x00000001ff0b7424 */ /* 0x000fe200078e00ff */
[----:B------:R-:W-:Y:S02]  /*1270*/  ISETP.EQ.XOR P1, PT, R10, 0x1, !P0 ;  /* 0x000000010a00780c */ /* 0x000fe40004722a70 */
[----:B------:R-:W-:Y:S02]  /*1280*/  SEL R3, R3, RZ, P0 ;  /* 0x000000ff03037207 */ /* 0x000fe40000000000 */
[----:B------:R-:W-:-:S02]  /*1290*/  SEL R9, RZ, 0x1, !P1 ;  /* 0x00000001ff097807 */ /* 0x000fc40004800000 */
[----:B------:R-:W-:Y:S02]  /*12a0*/  LEA R3, R3, UR4, 0x3 ;  /* 0x0000000403037c11 */ /* 0x000fe4000f8e18ff */
[----:B------:R-:W-:Y:S01]  /*12b0*/  @P2 LEA R10, R10, UR4, 0x4 ;  /* 0x000000040a0a2c11 */ /* 0x000fe2000f8e20ff */
[----:B------:R-:W-:Y:S01]  /*12c0*/  @P2 IMAD.MOV.U32 R6, RZ, RZ, -0x1 ;  /* 0xffffffffff062424 */ /* 0x000fe200078e00ff */
[----:B------:R-:W-:-:S04]  /*12d0*/  LOP3.LUT R9, R0, R9, RZ, 0x3c, !PT ;  /* 0x0000000900097212 */ /* 0x000fc800078e3cff */
[----:B------:R2:W-:Y:S01]  /*12e0*/  @P2 STS.128 [R10+0x38410], R4 ;  /* 0x038410040a002388 */ /* 0x0005e20000000c00 */
[----:B------:R-:W-:Y:S01]  /*12f0*/  IMAD.U32 R8, R9, -0x80000000, RZ ;  /* 0x8000000009087824 */ /* 0x000fe200078e00ff */
[----:B------:R3:W-:Y:S06]  /*1300*/  MEMBAR.ALL.CTA ;  /* 0x0000000000007992 */ /* 0x0007ec0000008000 */
[----:B---3--:R-:W3:Y:S02]  /*1310*/  FENCE.VIEW.ASYNC.S ;  /* 0x00000000000073c6 */ /* 0x008ee40000000000 */
[----:B---3--:R-:W-:Y:S06]  /*1320*/  BAR.SYNC.DEFER_BLOCKING 0x4, 0x20 ;  /* 0x0100800000007b1d */ /* 0x008fec0000010000 */
[----:B------:R2:W-:Y:S01]  /*1330*/  SYNCS.ARRIVE.TRANS64.ART0 RZ, [R2+URZ+0x80], R11 ;  /* 0x0000800b02ff79a7 */ /* 0x0005e200085000ff */
[----:B------:R-:W3:Y:S02]  /*1340*/  SYNCS.PHASECHK.TRANS64.TRYWAIT P0, [R3+URZ+0x90], R8 ;  /* 0x00009008030075a7 */ /* 0x000ee400080011ff */
[----:B--23--:R-:W-:Y:S05]  /*1350*/  @!P0 BRA `(.L_x_24) ;  /* 0x0000003400e48947 */ /* 0x00cfea0003800000 */
.L_x_16:
[----:B------:R-:W-:-:S13]  /*1360*/  ISETP.NE.AND P0, PT, R122, 0x5, PT ;  /* 0x000000057a00780c */ /* 0x000fda0003f05270 */
[----:B------:R-:W-:Y:S05]  /*1370*/  @P0 BRA `(.L_x_25) ;  /* 0x00000008000c0947 */ /* 0x000fea0003800000 */
[----:B------:R-:W-:Y:S02]  /*1380*/  UMOV UR4, 0x400 ;  /* 0x0000040000047882 */ /* 0x000fe40000000000 */
[----:B------:R-:W-:-:S09]  /*1390*/  ULEA UR32, UR32, UR4, 0x18 ;  /* 0x0000000420207291 */ /* 0x000fd2000f8ec0ff */
[----:B------:R-:W3:Y:S02]  /*13a0*/  SYNCS.PHASECHK.TRANS64.TRYWAIT P0, [UR32+0x80], RZ ;  /* 0x000080ffff0075a7 */ /* 0x000ee40008001120 */
[----:B---3--:R-:W-:Y:S05]  /*13b0*/  @!P0 BRA `(.L_x_26) ;  /* 0x0000003400e48947 */ /* 0x008fea0003800000 */
.L_x_75:
[----:B------:R-:W4:Y:S01]  /*13c0*/  LDS.128 R4, [UR32+0x38410] ;  /* 0x03841020ff047984 */ /* 0x000f220008000c00 */
[----:B---3--:R-:W-:Y:S01]  /*13d0*/  HFMA2 R0, -RZ, RZ, 0, 5.9604644775390625e-08 ;  /* 0x00000001ff007431 */ /* 0x008fe200000001ff */
[----:B------:R-:W-:Y:S01]  /*13e0*/  UMOV UR35, 0x1 ;  /* 0x0000000100237882 */ /* 0x000fe20000000000 */
[----:B------:R-:W-:Y:S01]  /*13f0*/  UMOV UR34, URZ ;  /* 0x000000ff00227c82 */ /* 0x000fe20008000000 */
[----:B------:R3:W-:Y:S06]  /*1400*/  MEMBAR.ALL.CTA ;  /* 0x0000000000007992 */ /* 0x0007ec0000008000 */
[----:B---3--:R-:W3:Y:S02]  /*1410*/  FENCE.VIEW.ASYNC.S ;  /* 0x00000000000073c6 */ /* 0x008ee40000000000 */
[----:B---3--:R3:W-:Y:S01]  /*1420*/  SYNCS.ARRIVE.TRANS64.ART0 RZ, [UR32+0x90], R0 ;  /* 0x00009000ffff79a7 */ /* 0x0087e20008500020 */
[----:B----4-:R-:W-:-:S13]  /*1430*/  ISETP.NE.AND P0, PT, R7, 0x1, PT ;  /* 0x000000010700780c */ /* 0x010fda0003f05270 */
[----:B---3--:R-:W-:Y:S05]  /*1440*/  @P0 BRA `(.L_x_27) ;  /* 0x0000000400680947 */ /* 0x008fea0003800000 */
[----:B------:R-:W3:Y:S01]  /*1450*/  LDCU.64 UR4, c[0x0][0x348] ;  /* 0x00006900ff0477ac */ /* 0x000ee20008000a00 */
[----:B------:R-:W-:Y:S01]  /*1460*/  R2UR UR20, R4 ;  /* 0x00000000041472ca */ /* 0x000fe200000e0000 */
[----:B------:R-:W-:Y:S01]  /*1470*/  IMAD.MOV.U32 R8, RZ, RZ, 0x1 ;  /* 0x00000001ff087424 */ /* 0x000fe200078e00ff */
[----:B------:R-:W-:Y:S01]  /*1480*/  R2UR UR12, R5 ;  /* 0x00000000050c72ca */ /* 0x000fe200000e0000 */
[----:B------:R-:W-:Y:S01]  /*1490*/  IMAD.MOV.U32 R2, RZ, RZ, RZ ;  /* 0x000000ffff027224 */ /* 0x000fe200078e00ff */
[----:B------:R-:W-:Y:S01]  /*14a0*/  R2UR UR28, R6 ;  /* 0x00000000061c72ca */ /* 0x000fe200000e0000 */
[----:B------:R-:W-:Y:S01]  /*14b0*/  UMOV UR35, 0x1 ;  /* 0x0000000100237882 */ /* 0x000fe20000000000 */
[----:B------:R-:W-:Y:S01]  /*14c0*/  UMOV UR34, URZ ;  /* 0x000000ff00227c82 */ /* 0x000fe20008000000 */
[----:B------:R-:W-:Y:S01]  /*14d0*/  UMOV UR18, URZ ;  /* 0x000000ff00127c82 */ /* 0x000fe20008000000 */
[----:B------:R-:W-:Y:S01]  /*14e0*/  UMOV UR10, URZ ;  /* 0x000000ff000a7c82 */ /* 0x000fe20008000000 */
[----:B---3--:R-:W-:-:S02]  /*14f0*/  UIADD3 UR42, UP3, UPT, UR4, 0x40, URZ ;  /* 0x00000040042a7890 */ /* 0x008fc4000ff7e0ff */
[----:B------:R-:W-:Y:S02]  /*1500*/  UIADD3 UR40, UP2, UPT, UR4, 0xc0, URZ ;  /* 0x000000c004287890 */ /* 0x000fe4000ff5e0ff */
[----:B------:R-:W-:Y:S02]  /*1510*/  UIADD3 UR38, UP1, UPT, UR4, 0x140, URZ ;  /* 0x0000014004267890 */ /* 0x000fe4000ff3e0ff */
[----:B------:R-:W-:Y:S02]  /*1520*/  UIADD3 UR36, UP0, UPT, UR4, 0x1c0, URZ ;  /* 0x000001c004247890 */ /* 0x000fe4000ff1e0ff */
[----:B------:R-:W-:Y:S02]  /*1530*/  UIADD3.X UR43, UPT, UPT, URZ, UR5, URZ, UP3, !UPT ;  /* 0x00000005ff2b7290 */ /* 0x000fe40009ffe4ff */
[----:B------:R-:W-:Y:S02]  /*1540*/  UIADD3.X UR41, UPT, UPT, URZ, UR5, URZ, UP2, !UPT ;  /* 0x00000005ff297290 */ /* 0x000fe400097fe4ff */
[----:B------:R-:W-:-:S02]  /*1550*/  UIADD3.X UR39, UPT, UPT, URZ, UR5, URZ, UP1, !UPT ;  /* 0x00000005ff277290 */ /* 0x000fc40008ffe4ff */
[----:B------:R-:W-:-:S12]  /*1560*/  UIADD3.X UR37, UPT, UPT, URZ, UR5, URZ, UP0, !UPT ;  /* 0x00000005ff257290 */ /* 0x000fd800087fe4ff */
.L_x_32:
[----:B------:R-:W-:Y:S01]  /*1570*/  USHF.L.U32 UR4, UR35, 0x1f, URZ ;  /* 0x0000001f23047899 */ /* 0x000fe200080006ff */
[----:B------:R-:W-:Y:S01]  /*1580*/  HFMA2 R4, -RZ, RZ, 0, -0.0001220703125 ;  /* 0x00008800ff047431 */ /* 0x000fe200000001ff */
[----:B------:R-:W-:Y:S02]  /*1590*/  ULEA UR5, UR34, UR32, 0x3 ;  /* 0x0000002022057291 */ /* 0x000fe4000f8e18ff */
[----:B------:R-:W-:Y:S02]  /*15a0*/  ULEA UR27, UR12, UR15, 0x1 ;  /* 0x0000000f0c1b7291 */ /* 0x000fe4000f8e08ff */
[----:B--2---:R-:W-:Y:S01]  /*15b0*/  MOV R3, UR4 ;  /* 0x0000000400037c02 */ /* 0x004fe20008000f00 */
[----:B------:R-:W-:Y:S02]  /*15c0*/  USHF.L.U32 UR7, UR20, 0x7, URZ ;  /* 0x0000000714077899 */ /* 0x000fe400080006ff */
[----:B------:R-:W-:Y:S02]  /*15d0*/  USHF.L.U32 UR27, UR27, 0x6, URZ ;  /* 0x000000061b1b7899 */ /* 0x000fe400080006ff */
[----:B------:R2:W3:Y:S01]  /*15e0*/  SYNCS.PHASECHK.TRANS64.TRYWAIT P2, [UR5+0x30], R3 ;  /* 0x00003003ff0075a7 */ /* 0x0004e20008041105 */
[----:B------:R-:W-:-:S09]  /*15f0*/  UMOV UR33, URZ ;  /* 0x000000ff00217c82 */ /* 0x000fd20008000000 */
.L_x_30:
[----:B----4-:R-:W-:Y:S02]  /*1600*/  USHF.L.U32 UR6, UR33, 0x7, URZ ;  /* 0x0000000721067899 */ /* 0x010fe400080006ff */
[----:B------:R-:W-:Y:S02]  /*1610*/  ULEA UR5, UR34, UR32, 0x3 ;  /* 0x0000002022057291 */ /* 0x000fe4000f8e18ff */
[----:B------:R-:W-:Y:S02]  /*1620*/  ULEA UR4, UR34, UR32, 0xe ;  /* 0x0000002022047291 */ /* 0x000fe4000f8e70ff */
[----:B------:R-:W-:Y:S02]  /*1630*/  ULEA UR16, UR34, UR32, 0xa ;  /* 0x0000002022107291 */ /* 0x000fe4000f8e50ff */
[----:B------:R-:W-:Y:S02]  /*1640*/  UIADD3 UR30, UPT, UPT, UR34, 0x1, URZ ;  /* 0x00000001221e7890 */ /* 0x000fe4000fffe0ff */
[----:B------:R-:W-:-:S02]  /*1650*/  ULEA UR24, UR15, UR4, 0xd ;  /* 0x000000040f187291 */ /* 0x000fc4000f8e68ff */
[----:B------:R-:W-:Y:S02]  /*1660*/  ULEA UR8, UR15, UR16, 0x9 ;  /* 0x000000100f087291 */ /* 0x000fe4000f8e48ff */
[----:B------:R-:W-:Y:S02]  /*1670*/  UISETP.GT.U32.AND UP0, UPT, UR33, 0x1e, UPT ;  /* 0x0000001e2100788c */ /* 0x000fe4000bf04070 */
[----:B------:R-:W-:Y:S02]  /*1680*/  UIADD3 UR19, UPT, UPT, UR33, UR33, URZ ;  /* 0x0000002121137290 */ /* 0x000fe4000fffe0ff */
[----:B------:R-:W-:Y:S02]  /*1690*/  UIADD3 UR4, UPT, UPT, UR4, 0x5400, URZ ;  /* 0x0000540004047890 */ /* 0x000fe4000fffe0ff */
[----:B------:R-:W-:Y:S02]  /*16a0*/  UIADD3 UR16, UPT, UPT, UR16, 0x35400, URZ ;  /* 0x0003540010107890 */ /* 0x000fe4000fffe0ff */
[----:B------:R-:W-:Y:S01]  /*16b0*/  UISETP.NE.AND UP1, UPT, UR30, 0x6, UPT ;  /* 0x000000061e00788c */ /* 0x000fe2000bf25270 */
[----:B------:R-:W-:Y:S01]  /*16c0*/  UMOV UR29, 0x30000 ;  /* 0x00030000001d7882 */ /* 0x000fe20000000000 */
[----:B------:R-:W-:Y:S01]  /*16d0*/  UMOV UR13, UR28 ;  /* 0x0000001c000d7c82 */ /* 0x000fe20008000000 */
[----:B------:R-:W-:Y:S01]  /*16e0*/  UMOV UR25, UR5 ;  /* 0x0000000500197c82 */ /* 0x000fe20008000000 */
[----:B------:R-:W-:Y:S01]  /*16f0*/  UMOV UR26, UR6 ;  /* 0x00000006001a7c82 */ /* 0x000fe20008000000 */
[----:B------:R-:W-:Y:S01]  /*1700*/  UMOV UR17, UR5 ;  /* 0x0000000500117c82 */ /* 0x000fe20008000000 */
[----:B--23--:R-:W-:Y:S05]  /*1710*/  @P2 BRA `(.L_x_28) ;  /* 0x0000000000102947 */ /* 0x00cfea0003800000 */
[----:B------:R-:W-:-:S06]  /*1720*/  USHF.L.U32 UR9, UR35, 0x1f, URZ ;  /* 0x0000001f23097899 */ /* 0x000fcc00080006ff */
[----:B--2---:R-:W-:-:S04]  /*1730*/  MOV R3, UR9 ;  /* 0x0000000900037c02 */ /* 0x004fc80008000f00 */
[----:B------:R-:W2:Y:S02]  /*1740*/  SYNCS.PHASECHK.TRANS64.TRYWAIT P0, [UR5+0x30], R3 ;  /* 0x00003003ff0075a7 */ /* 0x000ea40008001105 */
[----:B--2---:R-:W-:Y:S05]  /*1750*/  @!P0 BRA `(.L_x_29) ;  /* 0x0000003400148947 */ /* 0x004fea0003800000 */
.L_x_28:
[----:B------:R-:W-:Y:S02]  /*1760*/  ELECT P1, URZ, PT ;  /* 0x0000000000ff782f */ /* 0x000fe40003820000 */
[----:B------:R-:W-:Y:S01]  /*1770*/  PLOP3.LUT P0, PT, PT, PT, UP0, 0x80, 0x8 ;  /* 0x000000000008781c */ /* 0x000fe20003f0f008 */
[----:B------:R-:W-:Y:S01]  /*1780*/  USEL UR9, URZ, 0x1, UP1 ;  /* 0x00000001ff097887 */ /* 0x000fe20008800000 */
[----:B------:R-:W-:Y:S01]  /*1790*/  PLOP3.LUT P2, PT, PT, PT, PT, 0x80, 0x8 ;  /* 0x000000000008781c */ /* 0x000fe20003f4f070 */
[----:B------:R-:W-:Y:S02]  /*17a0*/  USEL UR34, UR30, URZ, UP1 ;  /* 0x000000ff1e227287 */ /* 0x000fe40008800000 */
[----:B------:R-:W-:Y:S02]  /*17b0*/  ULOP3.LUT UR35, UR35, UR9, URZ, 0x3c, !UPT ;  /* 0x0000000923237292 */ /* 0x000fe4000f8e3cff */
[----:B------:R-:W-:Y:S02]  /*17c0*/  UIADD3 UR24, UPT, UPT, UR24, 0x1d400, URZ ;  /* 0x0001d40018187890 */ /* 0x000fe4000fffe0ff */
[----:B------:R-:W-:-:S02]  /*17d0*/  UIADD3 UR11, UPT, UPT, UR15, UR19, URZ ;  /* 0x000000130f0b7290 */ /* 0x000fc4000fffe0ff */
[----:B------:R-:W-:Y:S01]  /*17e0*/  UIADD3 UR8, UPT, UPT, UR8, 0x36c00, URZ ;  /* 0x00036c0008087890 */ /* 0x000fe2000fffe0ff */
[----:B------:R4:W-:Y:S01]  /*17f0*/  @P1 SYNCS.ARRIVE.TRANS64 RZ, [UR5], R4 ;  /* 0x00000004ffff19a7 */ /* 0x0009e20008000005 */
[----:B------:R-:W-:Y:S01]  /*1800*/  @!UP0 USHF.L.U32 UR30, UR35, 0x1f, URZ ;  /* 0x0000001f231e8899 */ /* 0x000fe200080006ff */
[----:B------:R4:W-:Y:S01]  /*1810*/  UTMALDG.2D [UR4], [UR42], desc[URZ] ;  /* 0x0000ff042a0075b4 */ /* 0x0009e20008009000 */
[----:B------:R-:W-:Y:S01]  /*1820*/  @!UP0 ULEA UR31, UR34, UR32, 0x3 ;  /* 0x00000020221f8291 */ /* 0x000fe2000f8e18ff */
[----:B------:R-:W-:Y:S01]  /*1830*/  UMOV UR9, UR5 ;  /* 0x0000000500097c82 */ /* 0x000fe20008000000 */
[----:B------:R-:W-:Y:S02]  /*1840*/  UIADD3 UR33, UPT, UPT, UR33, 0x1, URZ ;  /* 0x0000000121217890 */ /* 0x000fe4000fffe0ff */
[----:B--2---:R-:W-:Y:S01]  /*1850*/  IMAD.U32 R3, RZ, RZ, UR30 ;  /* 0x0000001eff037e24 */ /* 0x004fe2000f8e00ff */
[----:B------:R4:W-:Y:S01]  /*1860*/  UTMALDG.3D.MULTICAST [UR24], [UR40], UR29, desc[URZ] ;  /* 0x0000ff18280073b4 */ /* 0x0009e2000801181d */
[----:B------:R-:W-:Y:S01]  /*1870*/  UISETP.NE.AND UP0, UPT, UR33, 0x20, UPT ;  /* 0x000000202100788c */ /* 0x000fe2000bf05270 */
[----:B------:R4:W-:Y:S01]  /*1880*/  UTMALDG.3D [UR16], [UR38], desc[URZ] ;  /* 0x0000ff10260075b4 */ /* 0x0009e20008011000 */
[----:B------:R4:W-:Y:S01]  /*1890*/  UTMALDG.4D.MULTICAST [UR8], [UR36], UR29, desc[URZ] ;  /* 0x0000ff08240073b4 */ /* 0x0009e2000801981d */
[----:B------:R4:W2:Y:S06]  /*18a0*/  @!P0 SYNCS.PHASECHK.TRANS64.TRYWAIT P2, [UR31+0x30], R3 ;  /* 0x00003003ff0085a7 */ /* 0x0008ac000804111f */
[----:B------:R-:W-:Y:S05]  /*18b0*/  BRA.U UP0, `(.L_x_30) ;  /* 0xfffffffd00507547 */ /* 0x000fea000b83ffff */
[----:B----4-:R-:W-:Y:S02]  /*18c0*/  LEA R3, R8, UR32, 0x3 ;  /* 0x0000002008037c11 */ /* 0x010fe4000f8e18ff */
[----:B------:R-:W-:-:S04]  /*18d0*/  SHF.L.U32 R4, R2, 0x1f, RZ ;  /* 0x0000001f02047819 */ /* 0x000fc800000006ff */
[----:B------:R-:W3:Y:S02]  /*18e0*/  SYNCS.PHASECHK.TRANS64.TRYWAIT P0, [R3+URZ+0x80], R4 ;  /* 0x00008004030075a7 */ /* 0x000ee400080011ff */
[----:B---3--:R-:W-:Y:S05]  /*18f0*/  @!P0 BRA `(.L_x_31) ;  /* 0x0000003000cc8947 */ /* 0x008fea0003800000 */
.L_x_78:
[C---:B------:R-:W-:Y:S01]  /*1900*/  LEA R4, R8.reuse, UR32, 0x4 ;  /* 0x0000002008047c11 */ /* 0x040fe2000f8e20ff */
[----:B------:R-:W-:-:S05]  /*1910*/  VIADD R8, R8, 0x1 ;  /* 0x0000000108087836 */ /* 0x000fca0000000000 */
[----:B---3--:R-:W3:Y:S01]  /*1920*/  LDS.128 R4, [R4+0x38410] ;  /* 0x0384100004047984 */ /* 0x008ee20000000c00 */
[C---:B------:R-:W-:Y:S01]  /*1930*/  ISETP.NE.AND P1, PT, R8.reuse, 0x2, PT ;  /* 0x000000020800780c */ /* 0x040fe20003f25270 */
[----:B------:R4:W-:Y:S06]  /*1940*/  MEMBAR.ALL.CTA ;  /* 0x0000000000007992 */ /* 0x0009ec0000008000 */
[----:B----4-:R-:W4:Y:S01]  /*1950*/  FENCE.VIEW.ASYNC.S ;  /* 0x00000000000073c6 */ /* 0x010f220000000000 */
[----:B------:R-:W-:Y:S01]  /*1960*/  SEL R8, R8, RZ, P1 ;  /* 0x000000ff08087207 */ /* 0x000fe20000800000 */
[----:B----4-:R4:W-:Y:S01]  /*1970*/  SYNCS.ARRIVE.TRANS64.ART0 RZ, [R3+URZ+0x90], R0 ;  /* 0x0000900003ff79a7 */ /* 0x0109e200085000ff */
[----:B---3--:R-:W-:-:S02]  /*1980*/  ISETP.NE.AND P0, PT, R7, 0x1, PT ;  /* 0x000000010700780c */ /* 0x008fc40003f05270 */
[----:B------:R-:W-:Y:S02]  /*1990*/  R2UR UR20, R4 ;  /* 0x00000000041472ca */ /* 0x000fe400000e0000 */
[----:B------:R-:W-:Y:S02]  /*19a0*/  R2UR UR12, R5 ;  /* 0x00000000050c72ca */ /* 0x000fe400000e0000 */
[----:B------:R-:W-:Y:S02]  /*19b0*/  R2UR UR28, R6 ;  /* 0x00000000061c72ca */ /* 0x000fe400000e0000 */
[----:B----4-:R-:W-:-:S04]  /*19c0*/  SEL R3, RZ, 0x1, P1 ;  /* 0x00000001ff037807 */ /* 0x010fc80000800000 */
[----:B------:R-:W-:Y:S01]  /*19d0*/  LOP3.LUT R2, R2, R3, RZ, 0x3c, !PT ;  /* 0x0000000302027212 */ /* 0x000fe200078e3cff */
[----:B------:R-:W-:Y:S08]  /*19e0*/  @!P0 BRA `(.L_x_32) ;  /* 0xfffffff800e08947 */ /* 0x000ff0000383ffff */
.L_x_27:
[----:B------:R-:W-:Y:S02]  /*19f0*/  UIADD3 UR4, UPT, UPT, UR34, 0x2, URZ ;  /* 0x0000000222047890 */ /* 0x000fe4000fffe0ff */
[----:B------:R-:W-:-:S04]  /*1a00*/  UISETP.NE.AND UP0, UPT, UR34, 0x5, UPT ;  /* 0x000000052200788c */ /* 0x000fc8000bf05270 */
[----:B------:R-:W-:-:S04]  /*1a10*/  USEL UR4, UR4, 0x1, UP0 ;  /* 0x0000000104047887 */ /* 0x000fc80008000000 */
[----:B------:R-:W-:Y:S02]  /*1a20*/  UIADD3 UR5, UPT, UPT, UR4, 0x1, URZ ;  /* 0x0000000104057890 */ /* 0x000fe4000fffe0ff */
[----:B------:R-:W-:-:S04]  /*1a30*/  UISETP.NE.AND UP1, UPT, UR4, 0x6, UPT ;  /* 0x000000060400788c */ /* 0x000fc8000bf25270 */
[----:B------:R-:W-:Y:S02]  /*1a40*/  USEL UR5, UR5, 0x1, UP1 ;  /* 0x0000000105057887 */ /* 0x000fe40008800000 */
[----:B------:R-:W-:Y:S02]  /*1a50*/  UISETP.EQ.XOR UP1, UPT, UR34, 0x5, !UP1 ;  /* 0x000000052200788c */ /* 0x000fe4000cf22a70 */
[----:B------:R-:W-:Y:S02]  /*1a60*/  UIADD3 UR4, UPT, UPT, UR5, 0x1, URZ ;  /* 0x0000000105047890 */ /* 0x000fe4000fffe0ff */
[----:B------:R-:W-:Y:S02]  /*1a70*/  UISETP.NE.AND UP0, UPT, UR5, 0x6, UPT ;  /* 0x000000060500788c */ /* 0x000fe4000bf05270 */
[----:B------:R-:W-:Y:S02]  /*1a80*/  UISETP.EQ.XOR UP1, UPT, UR5, 0x6, UP1 ;  /* 0x000000060500788c */ /* 0x000fe40008f22a70 */
[----:B------:R-:W-:-:S04]  /*1a90*/  USEL UR4, UR4, 0x1, UP0 ;  /* 0x0000000104047887 */ /* 0x000fc80008000000 */
[----:B------:R-:W-:Y:S02]  /*1aa0*/  UIADD3 UR5, UPT, UPT, UR4, 0x1, URZ ;  /* 0x0000000104057890 */ /* 0x000fe4000fffe0ff */
[----:B------:R-:W-:Y:S02]  /*1ab0*/  UISETP.NE.AND UP0, UPT, UR4, 0x6, UPT ;  /* 0x000000060400788c */ /* 0x000fe4000bf05270 */
[----:B------:R-:W-:Y:S02]  /*1ac0*/  UISETP.EQ.XOR UP1, UPT, UR4, 0x6, UP1 ;  /* 0x000000060400788c */ /* 0x000fe40008f22a70 */
[----:B------:R-:W-:-:S04]  /*1ad0*/  USEL UR5, UR5, 0x1, UP0 ;  /* 0x0000000105057887 */ /* 0x000fc80008000000 */
[----:B------:R-:W-:Y:S02]  /*1ae0*/  UISETP.EQ.XOR UP1, UPT, UR5, 0x6, UP1 ;  /* 0x000000060500788c */ /* 0x000fe40008f22a70 */
[----:B------:R-:W-:Y:S02]  /*1af0*/  UISETP.NE.AND UP0, UPT, UR5, 0x6, UPT ;  /* 0x000000060500788c */ /* 0x000fe4000bf05270 */
[----:B------:R-:W-:Y:S02]  /*1b00*/  USEL UR4, URZ, 0x1, !UP1 ;  /* 0x00000001ff047887 */ /* 0x000fe4000c800000 */
[----:B------:R-:W-:Y:S02]  /*1b10*/  USEL UR5, UR5, URZ, UP0 ;  /* 0x000000ff05057287 */ /* 0x000fe40008000000 */
[----:B------:R-:W-:Y:S02]  /*1b20*/  ULOP3.LUT UR4, UR35, UR4, URZ, 0x3c, !UPT ;  /* 0x0000000423047292 */ /* 0x000fe4000f8e3cff */
[----:B------:R-:W-:-:S02]  /*1b30*/  ULEA UR5, UR5, UR32, 0x3 ;  /* 0x0000002005057291 */ /* 0x000fc4000f8e18ff */
[----:B------:R-:W-:-:S06]  /*1b40*/  USHF.L.U32 UR4, UR4, 0x1f, URZ ;  /* 0x0000001f04047899 */ /* 0x000fcc00080006ff */
[----:B------:R-:W-:-:S04]  /*1b50*/  MOV R0, UR4 ;  /* 0x0000000400007c02 */ /* 0x000fc80008000f00 */
[----:B------:R-:W3:Y:S02]  /*1b60*/  SYNCS.PHASECHK.TRANS64.TRYWAIT P0, [UR5+0x30], R0 ;  /* 0x00003000ff0075a7 */ /* 0x000ee40008001105 */
[----:B---3--:R-:W-:Y:S05]  /*1b70*/  @!P0 BRA `(.L_x_33) ;  /* 0x0000003000448947 */ /* 0x008fea0003800000 */
.L_x_80:
[----:B------:R-:W-:-:S13]  /*1b80*/  ELECT P0, URZ, PT ;  /* 0x0000000000ff782f */ /* 0x000fda0003800000 */
[----:B--2---:R-:W-:-:S04]  /*1b90*/  @P0 MOV R0, 0x8800 ;  /* 0x0000880000000802 */ /* 0x004fc80000000f00 */
[----:B------:R3:W-:Y:S03]  /*1ba0*/  @P0 SYNCS.ARRIVE.TRANS64 RZ, [UR5], R0 ;  /* 0x00000000ffff09a7 */ /* 0x0007e60008000005 */
.L_x_25:
[----:B------:R-:W-:-:S13]  /*1bb0*/  ISETP.NE.AND P0, PT, R122, 0x4, PT ;  /* 0x000000047a00780c */ /* 0x000fda0003f05270 */
[----:B------:R-:W-:Y:S05]  /*1bc0*/  @P0 BRA `(.L_x_34) ;  /* 0x0000000800f80947 */ /* 0x000fea0003800000 */
[----:B------:R-:W4:Y:S08]  /*1bd0*/  S2UR UR12, SR_CgaCtaId ;  /* 0x00000000000c79c3 */ /* 0x000f300000008800 */
[----:B------:R-:W-:Y:S06]  /*1be0*/  BAR.SYNC.DEFER_BLOCKING 0x3, 0xa0 ;  /* 0x00c2800000007b1d */ /* 0x000fec0000010000 */
[----:B------:R-:W-:-:S02]  /*1bf0*/  UMOV UR4, 0x400 ;  /* 0x0000040000047882 */ /* 0x000fc40000000000 */
[----:B----4-:R-:W-:-:S09]  /*1c00*/  ULEA UR12, UR12, UR4, 0x18 ;  /* 0x000000040c0c7291 */ /* 0x010fd2000f8ec0ff */
[----:B------:R-:W4:Y:S01]  /*1c10*/  LDS R2, [UR12+0xa8] ;  /* 0x0000a80cff027984 */ /* 0x000f220008000800 */
[----:B------:R-:W5:Y:S02]  /*1c20*/  SYNCS.PHASECHK.TRANS64.TRYWAIT P0, [UR12+0x80], RZ ;  /* 0x000080ffff0075a7 */ /* 0x000f64000800110c */
[----:B----45:R-:W-:Y:S05]  /*1c30*/  @!P0 BRA `(.L_x_35) ;  /* 0x0000003000348947 */ /* 0x030fea0003800000 */
.L_x_82:
[----:B--2---:R-:W2:Y:S01]  /*1c40*/  LDS R3, [UR12+0x3841c] ;  /* 0x03841c0cff037984 */ /* 0x004ea20008000800 */
[----:B---3--:R-:W-:Y:S01]  /*1c50*/  IMAD.MOV.U32 R0, RZ, RZ, 0x1 ;  /* 0x00000001ff007424 */ /* 0x008fe200078e00ff */
[----:B------:R-:W-:Y:S01]  /*1c60*/  R2UR UR36, R2 ;  /* 0x00000000022472ca */ /* 0x000fe200000e0000 */
[----:B------:R-:W-:Y:S01]  /*1c70*/  HFMA2 R2, -RZ, RZ, 0, 5.9604644775390625e-08 ;  /* 0x00000001ff027431 */ /* 0x000fe200000001ff */
[----:B------:R3:W-:Y:S06]  /*1c80*/  MEMBAR.ALL.CTA ;  /* 0x0000000000007992 */ /* 0x0007ec0000008000 */
[----:B---3--:R-:W3:Y:S01]  /*1c90*/  FENCE.VIEW.ASYNC.S ;  /* 0x00000000000073c6 */ /* 0x008ee20000000000 */
[----:B------:R-:W-:Y:S01]  /*1ca0*/  IMAD.MOV.U32 R7, RZ, RZ, 0x1 ;  /* 0x00000001ff077424 */ /* 0x000fe200078e00ff */
[----:B---3--:R3:W-:Y:S01]  /*1cb0*/  SYNCS.ARRIVE.TRANS64.ART0 RZ, [UR12+0x90], R0 ;  /* 0x00009000ffff79a7 */ /* 0x0087e2000850000c */
[----:B--2---:R-:W-:-:S13]  /*1cc0*/  ISETP.NE.AND P0, PT, R3, 0x1, PT ;  /* 0x000000010300780c */ /* 0x004fda0003f05270 */
[----:B---3--:R-:W-:Y:S05]  /*1cd0*/  @P0 BRA `(.L_x_36) ;  /* 0x00000008008c0947 */ /* 0x008fea0003800000 */
[----:B------:R-:W-:Y:S01]  /*1ce0*/  UIADD3 UR10, UPT, UPT, UR36, 0x100, URZ ;  /* 0x00000100240a7890 */ /* 0x000fe2000fffe0ff */
[----:B------:R-:W-:Y:S01]  /*1cf0*/  MOV R6, 0x1 ;  /* 0x0000000100067802 */ /* 0x000fe20000000f00 */
[----:B------:R-:W-:Y:S01]  /*1d00*/  UIADD3 UR8, UPT, UPT, UR36, 0x104, URZ ;  /* 0x0000010424087890 */ /* 0x000fe2000fffe0ff */
[----:B------:R-:W-:Y:S01]  /*1d10*/  MOV R5, RZ ;  /* 0x000000ff00057202 */ /* 0x000fe20000000f00 */
[----:B------:R-:W-:Y:S01]  /*1d20*/  UIADD3 UR6, UPT, UPT, UR36, -0x7fffff00, URZ ;  /* 0x8000010024067890 */ /* 0x000fe2000fffe0ff */
[----:B------:R-:W-:Y:S01]  /*1d30*/  MOV R7, 0x1 ;  /* 0x0000000100077802 */ /* 0x000fe20000000f00 */
[----:B------:R-:W-:Y:S02]  /*1d40*/  UIADD3 UR4, UPT, UPT, UR36, -0x7ffffefc, URZ ;  /* 0x8000010424047890 */ /* 0x000fe4000fffe0ff */
[----:B------:R-:W-:Y:S01]  /*1d50*/  UIADD3 UR13, UPT, UPT, UR12, 0x5400, URZ ;  /* 0x000054000c0d7890 */ /* 0x000fe2000fffe0ff */
[----:B------:R-:W-:Y:S01]  /*1d60*/  UMOV UR31, 0x8a02000 ;  /* 0x08a02000001f7882 */ /* 0x000fe20000000000 */
[----:B------:R-:W-:-:S02]  /*1d70*/  UIADD3 UR11, UPT, UPT, UR36, 0x110, URZ ;  /* 0x00000110240b7890 */ /* 0x000fc4000fffe0ff */
[----:B------:R-:W-:Y:S02]  /*1d80*/  UIADD3 UR9, UPT, UPT, UR36, 0x114, URZ ;  /* 0x0000011424097890 */ /* 0x000fe4000fffe0ff */
[----:B------:R-:W-:Y:S02]  /*1d90*/  UIADD3 UR7, UPT, UPT, UR36, -0x7ffffef0, URZ ;  /* 0x8000011024077890 */ /* 0x000fe4000fffe0ff */
[----:B------:R-:W-:Y:S02]  /*1da0*/  UIADD3 UR5, UPT, UPT, UR36, -0x7ffffeec, URZ ;  /* 0x8000011424057890 */ /* 0x000fe4000fffe0ff */
[----:B------:R-:W-:Y:S02]  /*1db0*/  USHF.R.U32.HI UR30, URZ, 0x1, UR10 ;  /* 0x00000001ff1e7899 */ /* 0x000fe4000801160a */
[----:B------:R-:W-:Y:S02]  /*1dc0*/  USHF.R.U32.HI UR27, URZ, 0x1, UR6 ;  /* 0x00000001ff1b7899 */ /* 0x000fe40008011606 */
[----:B------:R-:W-:-:S02]  /*1dd0*/  USHF.R.U32.HI UR18, URZ, 0x1, UR8 ;  /* 0x00000001ff127899 */ /* 0x000fc40008011608 */
[----:B------:R-:W-:Y:S02]  /*1de0*/  USHF.R.U32.HI UR16, URZ, 0x1, UR4 ;  /* 0x00000001ff107899 */ /* 0x000fe40008011604 */
[----:B------:R-:W-:Y:S02]  /*1df0*/  UIADD3 UR19, UPT, UPT, UR12, 0x36c00, URZ ;  /* 0x00036c000c137890 */ /* 0x000fe4000fffe0ff */
[----:B------:R-:W-:Y:S02]  /*1e00*/  UIADD3 UR20, UPT, UPT, UR12, 0x35400, URZ ;  /* 0x000354000c147890 */ /* 0x000fe4000fffe0ff */
[----:B------:R-:W-:Y:S02]  /*1e10*/  UIADD3 UR24, UPT, UPT, UR12, 0x1d400, URZ ;  /* 0x0001d4000c187890 */ /* 0x000fe4000fffe0ff */
[----:B------:R-:W-:Y:S02]  /*1e20*/  ULOP3.LUT UR28, UR21, 0x3, URZ, 0xfc, !UPT ;  /* 0x00000003151c7892 */ /* 0x000fe4000f8efcff */
[----:B------:R-:W-:-:S02]  /*1e30*/  USEL UR38, URZ, 0x4000, UP6 ;  /* 0x00004000ff267887 */ /* 0x000fc4000b000000 */
[----:B------:R-:W-:Y:S02]  /*1e40*/  ULOP3.LUT UR26, UR21, 0xffff, URZ, 0xc0, !UPT ;  /* 0x0000ffff151a7892 */ /* 0x000fe4000f8ec0ff */
[----:B------:R-:W-:Y:S02]  /*1e50*/  USEL UR31, UR31, 0x8a00000, !UP5 ;  /* 0x08a000001f1f7887 */ /* 0x000fe4000e800000 */
[----:B------:R-:W-:Y:S02]  /*1e60*/  USHF.R.U32.HI UR21, URZ, 0x4, UR13 ;  /* 0x00000004ff157899 */ /* 0x000fe4000801160d */
[----:B------:R-:W-:Y:S02]  /*1e70*/  USHF.R.U32.HI UR29, URZ, 0x1a, UR11 ;  /* 0x0000001aff1d7899 */ /* 0x000fe4000801160b */
[----:B------:R-:W-:Y:S02]  /*1e80*/  USHF.R.U32.HI UR25, URZ, 0x1a, UR7 ;  /* 0x0000001aff197899 */ /* 0x000fe40008011607 */
[----:B------:R-:W-:-:S02]  /*1e90*/  USHF.R.U32.HI UR17, URZ, 0x1a, UR9 ;  /* 0x0000001aff117899 */ /* 0x000fc40008011609 */
[----:B------:R-:W-:Y:S02]  /*1ea0*/  USHF.R.U32.HI UR13, URZ, 0x1a, UR5 ;  /* 0x0000001aff0d7899 */ /* 0x000fe40008011605 */
[----:B------:R-:W-:Y:S02]  /*1eb0*/  ULOP3.LUT UR30, UR30, 0x60000000, URZ, 0xc0, !UPT ;  /* 0x600000001e1e7892 */ /* 0x000fe4000f8ec0ff */
[----:B------:R-:W-:Y:S02]  /*1ec0*/  ULOP3.LUT UR27, UR27, 0x60000000, URZ, 0xc0, !UPT ;  /* 0x600000001b1b7892 */ /* 0x000fe4000f8ec0ff */
[----:B------:R-:W-:Y:S02]  /*1ed0*/  ULOP3.LUT UR18, UR18, 0x60000000, URZ, 0xc0, !UPT ;  /* 0x6000000012127892 */ /* 0x000fe4000f8ec0ff */
[----:B------:R-:W-:Y:S02]  /*1ee0*/  ULOP3.LUT UR16, UR16, 0x60000000, URZ, 0xc0, !UPT ;  /* 0x6000000010107892 */ /* 0x000fe4000f8ec0ff */
[----:B------:R-:W-:-:S02]  /*1ef0*/  USHF.R.U32.HI UR19, URZ, 0x4, UR19 ;  /* 0x00000004ff137899 */ /* 0x000fc40008011613 */
[----:B------:R-:W-:Y:S02]  /*1f00*/  USHF.R.U32.HI UR20, URZ, 0x4, UR20 ;  /* 0x00000004ff147899 */ /* 0x000fe40008011614 */
[----:B------:R-:W-:Y:S02]  /*1f10*/  USHF.R.U32.HI UR24, URZ, 0x4, UR24 ;  /* 0x00000004ff187899 */ /* 0x000fe40008011618 */
[----:B------:R-:W-:Y:S02]  /*1f20*/  UIADD3 UR38, UPT, UPT, UR38, UR31, URZ ;  /* 0x0000001f26267290 */ /* 0x000fe4000fffe0ff */
[----:B------:R-:W-:Y:S02]  /*1f30*/  ULOP3.LUT UR29, UR30, 0x30, UR29, 0xf8, !UPT ;  /* 0x000000301e1d7892 */ /* 0x000fe4000f8ef81d */
[----:B------:R-:W-:Y:S02]  /*1f40*/  ULOP3.LUT UR25, UR27, 0x30, UR25, 0xf8, !UPT ;  /* 0x000000301b197892 */ /* 0x000fe4000f8ef819 */
[----:B------:R-:W-:-:S02]  /*1f50*/  ULOP3.LUT UR17, UR18, 0x30, UR17, 0xf8, !UPT ;  /* 0x0000003012117892 */ /* 0x000fc4000f8ef811 */
[----:B------:R-:W-:Y:S02]  /*1f60*/  ULOP3.LUT UR13, UR16, 0x30, UR13, 0xf8, !UPT ;  /* 0x00000030100d7892 */ /* 0x000fe4000f8ef80d */
[----:B------:R-:W-:Y:S02]  /*1f70*/  ULOP3.LUT UR19, UR19, 0x3fc0, URZ, 0xc0, !UPT ;  /* 0x00003fc013137892 */ /* 0x000fe4000f8ec0ff */
[----:B------:R-:W-:Y:S02]  /*1f80*/  ULOP3.LUT UR20, UR20, 0x3fc0, URZ, 0xc0, !UPT ;  /* 0x00003fc014147892 */ /* 0x000fe4000f8ec0ff */
[----:B------:R-:W-:Y:S02]  /*1f90*/  ULOP3.LUT UR21, UR21, 0x3fc0, URZ, 0xc0, !UPT ;  /* 0x00003fc015157892 */ /* 0x000fe4000f8ec0ff */
[----:B------:R-:W-:Y:S02]  /*1fa0*/  ULOP3.LUT UR24, UR24, 0x3fc0, URZ, 0xc0, !UPT ;  /* 0x00003fc018187892 */ /* 0x000fe4000f8ec0ff */
[----:B------:R-:W-:-:S02]  /*1fb0*/  ULOP3.LUT UR51, UR29, UR38, URZ, 0xfc, !UPT ;  /* 0x000000261d337292 */ /* 0x000fc4000f8efcff */
[----:B------:R-:W-:Y:S02]  /*1fc0*/  ULOP3.LUT UR45, UR25, UR38, URZ, 0xfc, !UPT ;  /* 0x00000026192d7292 */ /* 0x000fe4000f8efcff */
[----:B------:R-:W-:Y:S02]  /*1fd0*/  ULOP3.LUT UR41, UR17, UR38, URZ, 0xfc, !UPT ;  /* 0x0000002611297292 */ /* 0x000fe4000f8efcff */
[----:B------:R-:W-:Y:S02]  /*1fe0*/  ULOP3.LUT UR39, UR13, UR38, URZ, 0xfc, !UPT ;  /* 0x000000260d277292 */ /* 0x000fe4000f8efcff */
[----:B------:R-:W-:Y:S02]  /*1ff0*/  ULOP3.LUT UR28, UR28, 0xffff, URZ, 0xc0, !UPT ;  /* 0x0000ffff1c1c7892 */ /* 0x000fe4000f8ec0ff */
[----:B------:R-:W-:Y:S02]  /*2000*/  ULOP3.LUT UR19, UR19, 0x10000, URZ, 0xfc, !UPT ;  /* 0x0001000013137892 */ /* 0x000fe4000f8efcff */
[----:B------:R-:W-:-:S02]  /*2010*/  ULOP3.LUT UR20, UR20, 0x10000, URZ, 0xfc, !UPT ;  /* 0x0001000014147892 */ /* 0x000fc4000f8efcff */
[----:B------:R-:W-:Y:S02]  /*2020*/  ULOP3.LUT UR21, UR21, 0x10000, URZ, 0xfc, !UPT ;  /* 0x0001000015157892 */ /* 0x000fe4000f8efcff */
[----:B------:R-:W-:Y:S01]  /*2030*/  ULOP3.LUT UR24, UR24, 0x10000, URZ, 0xfc, !UPT ;  /* 0x0001000018187892 */ /* 0x000fe2000f8efcff */
[----:B------:R-:W-:Y:S01]  /*2040*/  UMOV UR35, URZ ;  /* 0x000000ff00237c82 */ /* 0x000fe20008000000 */
[----:B------:R-:W-:Y:S01]  /*2050*/  UMOV UR34, URZ ;  /* 0x000000ff00227c82 */ /* 0x000fe20008000000 */
[----:B------:R-:W-:Y:S01]  /*2060*/  UMOV UR33, URZ ;  /* 0x000000ff00217c82 */ /* 0x000fe20008000000 */
[----:B------:R-:W-:Y:S01]  /*2070*/  UMOV UR50, URZ ;  /* 0x000000ff00327c82 */ /* 0x000fe20008000000 */
[----:B------:R-:W-:Y:S01]  /*2080*/  UMOV UR44, URZ ;  /* 0x000000ff002c7c82 */ /* 0x000fe20008000000 */
[----:B------:R-:W-:Y:S01]  /*2090*/  UMOV UR40, URZ ;  /* 0x000000ff00287c82 */ /* 0x000fe20008000000 */
[----:B------:R-:W-:-:S05]  /*20a0*/  UMOV UR38, URZ ;  /* 0x000000ff00267c82 */ /* 0x000fca0008000000 */
.L_x_43:
[----:B------:R-:W-:Y:S01]  /*20b0*/  USHF.L.U32 UR13, UR34, 0x1f, URZ ;  /* 0x0000001f220d7899 */ /* 0x000fe200080006ff */
[----:B--2---:R-:W-:Y:S01]  /*20c0*/  SHF.L.U32 R3, R7, 0x1f, RZ ;  /* 0x0000001f07037819 */ /* 0x004fe200000006ff */
[----:B------:R-:W-:Y:S02]  /*20d0*/  ULEA UR16, UR33, UR12, 0x3 ;  /* 0x0000000c21107291 */ /* 0x000fe4000f8e18ff */
[----:B------:R-:W-:Y:S02]  /*20e0*/  ULEA UR18, UR35, UR12, 0x3 ;  /* 0x0000000c23127291 */ /* 0x000fe4000f8e18ff */
[----:B------:R-:W-:Y:S01]  /*20f0*/  MOV R2, UR13 ;  /* 0x0000000d00027c02 */ /* 0x000fe20008000f00 */
[----:B------:R-:W-:Y:S02]  /*2100*/  ULEA UR17, UR35, UR36, 0x7 ;  /* 0x0000002423117291 */ /* 0x000fe4000f8e38ff */
[----:B------:R-:W-:Y:S02]  /*2110*/  UPLOP3.LUT UP2, UPT, UPT, UPT, UPT, 0x40, 0x4 ;  /* 0x000000000004789c */ /* 0x000fe40003f4e870 */
[----:B------:R2:W3:Y:S02]  /*2120*/  SYNCS.PHASECHK.TRANS64.TRYWAIT P1, [UR16], R2 ;  /* 0x00000002ff0075a7 */ /* 0x0004e40008021110 */
[----:B------:R-:W4:Y:S02]  /*2130*/  SYNCS.PHASECHK.TRANS64.TRYWAIT P0, [UR18+0x70], R3 ;  /* 0x00007003ff0075a7 */ /* 0x000f240008001112 */
[----:B--234-:R-:W-:Y:S05]  /*2140*/  @P0 BRA `(.L_x_37) ;  /* 0x0000000000080947 */ /* 0x01cfea0003800000 */
[----:B------:R-:W2:Y:S02]  /*2150*/  SYNCS.PHASECHK.TRANS64.TRYWAIT P0, [UR18+0x70], R3 ;  /* 0x00007003ff0075a7 */ /* 0x000ea40008001112 */
[----:B--2---:R-:W-:Y:S05]  /*2160*/  @!P0 BRA `(.L_x_38) ;  /* 0x0000002c00008947 */ /* 0x004fea0003800000 */
.L_x_37:
[----:B------:R-:W-:-:S05]  /*2170*/  UMOV UR31, URZ ;  /* 0x000000ff001f7c82 */ /* 0x000fca0008000000 */
.L_x_41:
[----:B------:R-:W-:Y:S02]  /*2180*/  USHF.L.U32 UR32, UR33, 0xa, URZ ;  /* 0x0000000a21207899 */ /* 0x000fe400080006ff */
[----:B------:R-:W-:Y:S02]  /*2190*/  UIADD3 UR25, UPT, UPT, UR33, 0x1, URZ ;  /* 0x0000000121197890 */ /* 0x000fe4000fffe0ff */
[----:B------:R-:W-:Y:S02]  /*21a0*/  UISETP.GT.U32.AND UP0, UPT, UR31, 0x1e, UPT ;  /* 0x0000001e1f00788c */ /* 0x000fe4000bf04070 */
[----:B------:R-:W-:Y:S02]  /*21b0*/  UIADD3 UR16, UPT, UPT, UR32, 0x6, URZ ;  /* 0x0000000620107890 */ /* 0x000fe4000fffe0ff */
[----:B---3--:R-:W-:Y:S02]  /*21c0*/  ULEA UR62, UR33, UR20, 0x6 ;  /* 0x00000014213e7291 */ /* 0x008fe4000f8e30ff */
[----:B------:R-:W-:Y:S01]  /*21d0*/  ULEA UR58, UR33, UR19, 0x6 ;  /* 0x00000013213a7291 */ /* 0x000fe2000f8e30ff */
[----:B------:R-:W-:Y:S01]  /*21e0*/  PLOP3.LUT P0, PT, PT, PT, UP0, 0x80, 0x8 ;  /* 0x000000000008781c */ /* 0x000fe20003f0f008 */
[----:B------:R-:W-:Y:S02]  /*21f0*/  ULEA UR13, UR33, UR12, 0x3 ;  /* 0x0000000c210d7291 */ /* 0x000fe4000f8e18ff */
[----:B------:R-:W-:Y:S02]  /*2200*/  UISETP.NE.AND UP1, UPT, UR25, 0x6, UPT ;  /* 0x000000061900788c */ /* 0x000fe4000bf25270 */
[----:B------:R-:W-:Y:S02]  /*2210*/  UIADD3 UR54, UPT, UPT, UR32, UR24, URZ ;  /* 0x0000001820367290 */ /* 0x000fe4000fffe0ff */
[----:B------:R-:W-:Y:S02]  /*2220*/  UIADD3 UR52, UPT, UPT, UR32, UR21, URZ ;  /* 0x0000001520347290 */ /* 0x000fe4000fffe0ff */
[----:B------:R-:W-:Y:S02]  /*2230*/  UIADD3 UR48, UPT, UPT, UR24, 0x2, UR32 ;  /* 0x0000000218307890 */ /* 0x000fe4000fffe020 */
[----:B------:R-:W-:Y:S02]  /*2240*/  UIADD3 UR46, UPT, UPT, UR21, 0x2, UR32 ;  /* 0x00000002152e7890 */ /* 0x000fe4000fffe020 */
[----:B------:R-:W-:Y:S02]  /*2250*/  UIADD3 UR42, UPT, UPT, UR24, 0x4, UR32 ;  /* 0x00000004182a7890 */ /* 0x000fe4000fffe020 */
[----:B------:R-:W-:Y:S02]  /*2260*/  UIADD3 UR30, UPT, UPT, UR16, UR24, URZ ;  /* 0x00000018101e7290 */ /* 0x000fe4000fffe0ff */
[----:B------:R-:W-:Y:S02]  /*2270*/  UIADD3 UR60, UPT, UPT, UR62, 0x20, URZ ;  /* 0x000000203e3c7890 */ /* 0x000fe4000fffe0ff */
[----:B------:R-:W-:Y:S02]  /*2280*/  UIADD3 UR56, UPT, UPT, UR58, 0x20, URZ ;  /* 0x000000203a387890 */ /* 0x000fe4000fffe0ff */
[----:B------:R-:W-:Y:S02]  /*2290*/  UIADD3 UR32, UPT, UPT, UR21, 0x4, UR32 ;  /* 0x0000000415207890 */ /* 0x000fe4000fffe020 */
[----:B------:R-:W-:Y:S02]  /*22a0*/  UIADD3 UR29, UPT, UPT, UR13, 0x30, URZ ;  /* 0x000000300d1d7890 */ /* 0x000fe4000fffe0ff */
[----:B------:R-:W-:Y:S02]  /*22b0*/  USEL UR27, URZ, 0x1, UP1 ;  /* 0x00000001ff1b7887 */ /* 0x000fe40008800000 */
[----:B------:R-:W-:Y:S02]  /*22c0*/  UIADD3 UR16, UPT, UPT, UR16, UR21, URZ ;  /* 0x0000001510107290 */ /* 0x000fe4000fffe0ff */
[----:B------:R-:W-:Y:S01]  /*22d0*/  USEL UR33, UR25, URZ, UP1 ;  /* 0x000000ff19217287 */ /* 0x000fe20008800000 */
[----:B------:R-:W-:Y:S01]  /*22e0*/  UMOV UR63, 0x4008 ;  /* 0x00004008003f7882 */ /* 0x000fe20000000000 */
        /* <DEDUP_REMOVED lines=8> */
[----:B----4-:R-:W-:Y:S05]  /*2370*/  @P1 BRA `(.L_x_39) ;  /* 0x0000000000101947 */ /* 0x010fea0003800000 */
[----:B------:R-:W-:Y:S06]  /*2380*/  USHF.L.U32 UR25, UR34, 0x1f, URZ ;  /* 0x0000001f22197899 */ /* 0x000fec00080006ff */
[----:B--2---:R-:W-:Y:S04]  /*2390*/  MOV R2, UR25 ;  /* 0x0000001900027c02 */ /* 0x004fe80008000f00 */
[----:B------:R-:W2:Y:S02]  /*23a0*/  SYNCS.PHASECHK.TRANS64.TRYWAIT P1, [UR13], R2 ;  /* 0x00000002ff0075a7 */ /* 0x000ea4000802110d */
[----:B--2---:R-:W-:Y:S05]  /*23b0*/  @!P1 BRA `(.L_x_40) ;  /* 0x00000028008c9947 */ /* 0x004fea0003800000 */
.L_x_39:
[----:B------:R-:W-:Y:S01]  /*23c0*/  ULOP3.LUT UR34, UR34, UR27, URZ, 0x3c, !UPT ;  /* 0x0000001b22227292 */ /* 0x000fe2000f8e3cff */
[----:B------:R-:W-:Y:S01]  /*23d0*/  PLOP3.LUT P1, PT, PT, PT, PT, 0x80, 0x8 ;  /* 0x000000000008781c */ /* 0x000fe20003f2f070 */
[----:B------:R-:W-:Y:S01]  /*23e0*/  UIADD3 UR31, UPT, UPT, UR31, 0x1, URZ ;  /* 0x000000011f1f7890 */ /* 0x000fe2000fffe0ff */
[----:B------:R3:W-:Y:S01]  /*23f0*/  UTCCP.T.S.4x32dp128bit tmem[UR36+0x100], gdesc[UR62] ;  /* 0x0001003e240079e7 */ /* 0x0007e20009100000 */
[----:B------:R-:W-:Y:S01]  /*2400*/  UMOV UR68, UR16 ;  /* 0x0000001000447c82 */ /* 0x000fe20008000000 */
[----:B------:R-:W-:Y:S01]  /*2410*/  @!UP0 USHF.L.U32 UR13, UR34, 0x1f, URZ ;  /* 0x0000001f220d8899 */ /* 0x000fe200080006ff */
[----:B------:R3:W-:Y:S01]  /*2420*/  UTCCP.T.S.4x32dp128bit tmem[UR36+0x104], gdesc[UR60] ;  /* 0x0001043c240079e7 */ /* 0x0007e20009100000 */
[----:B------:R-:W-:Y:S01]  /*2430*/  @!UP0 ULEA UR16, UR33, UR12, 0x3 ;  /* 0x0000000c21108291 */ /* 0x000fe2000f8e18ff */
[----:B------:R3:W-:Y:S01]  /*2440*/  UTCCP.T.S.4x32dp128bit tmem[UR36+0x110], gdesc[UR58] ;  /* 0x0001103a240079e7 */ /* 0x0007e20009100000 */
[----:B------:R3:W-:Y:S01]  /*2450*/  UTCCP.T.S.4x32dp128bit tmem[UR36+0x114], gdesc[UR56] ;  /* 0x00011438240079e7 */ /* 0x0007e20009100000 */
[----:B------:R3:W-:Y:S01]  /*2460*/  UTCQMMA gdesc[UR52], gdesc[UR54], tmem[UR17], tmem[UR50], idesc[UR51], tmem[UR10], UP2 ;  /* 0x000a323634007dea */ /* 0x0007e20009000311 */
[----:B------:R-:W-:Y:S01]  /*2470*/  UMOV UR64, UR32 ;  /* 0x0000002000407c82 */ /* 0x000fe20008000000 */
[----:B------:R-:W-:Y:S01]  /*2480*/  UMOV UR65, 0x40004040 ;  /* 0x4000404000417882 */ /* 0x000fe20000000000 */
[----:B--2---:R-:W-:Y:S01]  /*2490*/  MOV R2, UR13 ;  /* 0x0000000d00027c02 */ /* 0x004fe20008000f00 */
[----:B------:R3:W-:Y:S01]  /*24a0*/  UTCQMMA gdesc[UR46], gdesc[UR48], tmem[UR17], tmem[UR44], idesc[UR45], tmem[UR6], UPT ;  /* 0x00062c302e007dea */ /* 0x0007e2000b800311 */
[----:B------:R-:W-:Y:S01]  /*24b0*/  UMOV UR66, UR30 ;  /* 0x0000001e00427c82 */ /* 0x000fe20008000000 */
[----:B------:R-:W-:Y:S01]  /*24c0*/  UMOV UR67, 0x40004040 ;  /* 0x4000404000437882 */ /* 0x000fe20000000000 */
[----:B------:R-:W-:Y:S01]  /*24d0*/  UMOV UR69, 0x40004040 ;  /* 0x4000404000457882 */ /* 0x000fe20000000000 */
[----:B------:R3:W-:Y:S01]  /*24e0*/  UTCQMMA gdesc[UR64], gdesc[UR42], tmem[UR17], tmem[UR40], idesc[UR41], tmem[UR8], UPT ;  /* 0x0008282a40007dea */ /* 0x0007e2000b800311 */
[----:B------:R3:W-:Y:S01]  /*24f0*/  UTCQMMA gdesc[UR68], gdesc[UR66], tmem[UR17], tmem[UR38], idesc[UR39], tmem[UR4], UPT ;  /* 0x0004264244007dea */ /* 0x0007e2000b800311 */
[----:B------:R3:W-:Y:S01]  /*2500*/  UTCBAR.MULTICAST [UR29], URZ, UR28 ;  /* 0x000000ff1d0073e9 */ /* 0x0007e2000800081c */
[----:B------:R3:W4:Y:S01]  /*2510*/  @!P0 SYNCS.PHASECHK.TRANS64.TRYWAIT P1, [UR16], R2 ;  /* 0x00000002ff0085a7 */ /* 0x0007220008021110 */
[----:B------:R-:W-:Y:S02]  /*2520*/  UISETP.NE.AND UP0, UPT, UR31, 0x20, UPT ;  /* 0x000000201f00788c */ /* 0x000fe4000bf05270 */
[----:B------:R-:W-:Y:S07]  /*2530*/  UPLOP3.LUT UP2, UPT, UPT, UPT, UPT, 0x80, 0x8 ;  /* 0x000000000008789c */ /* 0x000fee0003f4f070 */
[----:B------:R-:W-:Y:S05]  /*2540*/  BRA.U UP0, `(.L_x_41) ;  /* 0xfffffffd000c7547 */ /* 0x000fea000b83ffff */
[----:B------:R-:W-:Y:S01]  /*2550*/  UIADD3 UR35, UPT, UPT, UR35, 0x1, URZ ;  /* 0x0000000123237890 */ /* 0x000fe2000fffe0ff */
[----:B------:R-:W-:Y:S01]  /*2560*/  LEA R3, R6, UR12, 0x3 ;  /* 0x0000000c06037c11 */ /* 0x000fe2000f8e18ff */
[----:B------:R-:W-:Y:S01]  /*2570*/  UIADD3 UR18, UPT, UPT, UR18, 0x60, URZ ;  /* 0x0000006012127890 */ /* 0x000fe2000fffe0ff */
[----:B---3--:R-:W-:Y:S01]  /*2580*/  IMAD.U32 R2, R5, -0x80000000, RZ ;  /* 0x8000000005027824 */ /* 0x008fe200078e00ff */
[----:B------:R-:W-:-:S04]  /*2590*/  UISETP.NE.AND UP0, UPT, UR35, 0x2, UPT ;  /* 0x000000022300788c */ /* 0x000fc8000bf05270 */
[----:B------:R-:W-:Y:S02]  /*25a0*/  USEL UR13, URZ, 0x1, UP0 ;  /* 0x00000001ff0d7887 */ /* 0x000fe40008000000 */
[----:B------:R-:W-:Y:S01]  /*25b0*/  USEL UR35, UR35, URZ, UP0 ;  /* 0x000000ff23237287 */ /* 0x000fe20008000000 */
[----:B------:R2:W-:Y:S03]  /*25c0*/  UTCBAR.MULTICAST [UR18], URZ, UR26 ;  /* 0x000000ff120073e9 */ /* 0x0005e6000800081a */
[----:B------:R-:W-:Y:S01]  /*25d0*/  ULEA UR16, UR35, UR12, 0x3 ;  /* 0x0000000c23107291 */ /* 0x000fe2000f8e18ff */
[----:B------:R-:W-:-:S05]  /*25e0*/  LOP3.LUT R7, R7, UR13, RZ, 0x3c, !PT ;  /* 0x0000000d07077c12 */ /* 0x000fca000f8e3cff */
[----:B------:R-:W-:-:S04]  /*25f0*/  IMAD.U32 R4, R7, -0x80000000, RZ ;  /* 0x8000000007047824 */ /* 0x000fc800078e00ff */
[----:B------:R2:W-:Y:S01]  /*2600*/  SYNCS.PHASECHK.TRANS64.TRYWAIT PT, [UR16+0x70], R4 ;  /* 0x00007004ff0075a7 */ /* 0x0005e200080e1110 */
[----:B------:R-:W3:Y:S02]  /*2610*/  SYNCS.PHASECHK.TRANS64.TRYWAIT P0, [R3+URZ+0x80], R2 ;  /* 0x00008002030075a7 */ /* 0x000ee400080011ff */
[----:B--23--:R-:W-:Y:S05]  /*2620*/  @!P0 BRA `(.L_x_42) ;  /* 0x0000002800108947 */ /* 0x00cfea0003800000 */
.L_x_86:
[C---:B------:R-:W-:Y:S01]  /*2630*/  LEA R2, R6.reuse, UR12, 0x4 ;  /* 0x0000000c06027c11 */ /* 0x040fe2000f8e20ff */
[----:B------:R-:W-:-:S05]  /*2640*/  VIADD R6, R6, 0x1 ;  /* 0x0000000106067836 */ /* 0x000fca0000000000 */
[----:B------:R-:W3:Y:S01]  /*2650*/  LDS R2, [R2+0x3841c] ;  /* 0x03841c0002027984 */ /* 0x000ee20000000800 */
[C---:B----4-:R-:W-:Y:S01]  /*2660*/  ISETP.NE.AND P1, PT, R6.reuse, 0x2, PT ;  /* 0x000000020600780c */ /* 0x050fe20003f25270 */
[----:B------:R4:W-:Y:S06]  /*2670*/  MEMBAR.ALL.CTA ;  /* 0x0000000000007992 */ /* 0x0009ec0000008000 */
[----:B----4-:R-:W4:Y:S01]  /*2680*/  FENCE.VIEW.ASYNC.S ;  /* 0x00000000000073c6 */ /* 0x010f220000000000 */
[----:B------:R-:W-:Y:S02]  /*2690*/  SEL R4, RZ, 0x1, P1 ;  /* 0x00000001ff047807 */ /* 0x000fe40000800000 */
[----:B------:R-:W-:-:S02]  /*26a0*/  SEL R6, R6, RZ, P1 ;  /* 0x000000ff06067207 */ /* 0x000fc40000800000 */
[----:B------:R-:W-:Y:S01]  /*26b0*/  LOP3.LUT R5, R5, R4, RZ, 0x3c, !PT ;  /* 0x0000000405057212 */ /* 0x000fe200078e3cff */
[----:B----4-:R4:W-:Y:S01]  /*26c0*/  SYNCS.ARRIVE.TRANS64.ART0 RZ, [R3+URZ+0x90], R0 ;  /* 0x0000900003ff79a7 */ /* 0x0109e200085000ff */
[----:B---3--:R-:W-:-:S13]  /*26d0*/  ISETP.NE.AND P0, PT, R2, 0x1, PT ;  /* 0x000000010200780c */ /* 0x008fda0003f05270 */
[----:B----4-:R-:W-:Y:S05]  /*26e0*/  @!P0 BRA `(.L_x_43) ;  /* 0xfffffff800708947 */ /* 0x010fea000383ffff */
[----:B------:R-:W-:-:S06]  /*26f0*/  UIADD3 UR35, UPT, UPT, UR35, 0x1, URZ ;  /* 0x0000000123237890 */ /* 0x000fcc000fffe0ff */
[----:B------:R-:W-:Y:S02]  /*2700*/  MOV R2, UR35 ;  /* 0x0000002300027c02 */ /* 0x000fe40008000f00 */
.L_x_36:
[----:B------:R-:W-:-:S09]  /*2710*/  UISETP.NE.AND UP0, UPT, UR15, URZ, UPT ;  /* 0x000000ff0f00728c */ /* 0x000fd2000bf05270 */
[----:B------:R-:W-:Y:S05]  /*2720*/  BRA.U UP0, `(.L_x_34) ;  /* 0x0000000100207547 */ /* 0x000fea000b800000 */
[----:B------:R-:W-:-:S04]  /*2730*/  ISETP.NE.AND P0, PT, R2, 0x2, PT ;  /* 0x000000020200780c */ /* 0x000fc80003f05270 */
[----:B------:R-:W-:Y:S02]  /*2740*/  SEL R0, RZ, 0x1, P0 ;  /* 0x00000001ff007807 */ /* 0x000fe40000000000 */
[----:B------:R-:W-:Y:S02]  /*2750*/  SEL R2, R2, RZ, P0 ;  /* 0x000000ff02027207 */ /* 0x000fe40000000000 */
[----:B------:R-:W-:Y:S02]  /*2760*/  LOP3.LUT R0, R7, R0, RZ, 0x3c, !PT ;  /* 0x0000000007007212 */ /* 0x000fe400078e3cff */
[----:B------:R-:W-:-:S03]  /*2770*/  LEA R2, R2, UR12, 0x3 ;  /* 0x0000000c02027c11 */ /* 0x000fc6000f8e18ff */
[----:B------:R-:W-:-:S04]  /*2780*/  IMAD.U32 R4, R0, -0x80000000, RZ ;  /* 0x8000000000047824 */ /* 0x000fc800078e00ff */
[----:B------:R-:W3:Y:S02]  /*2790*/  SYNCS.PHASECHK.TRANS64.TRYWAIT P0, [R2+URZ+0x70], R4 ;  /* 0x00007004020075a7 */ /* 0x000ee400080011ff */
[----:B---3--:R-:W-:Y:S05]  /*27a0*/  @!P0 BRA `(.L_x_44) ;  /* 0x0000002400cc8947 */ /* 0x008fea0003800000 */
.L_x_34:
[----:B------:R-:W-:-:S13]  /*27b0*/  ISETP.GT.AND P0, PT, R122, 0x3, PT ;  /* 0x000000037a00780c */ /* 0x000fda0003f04270 */
[----:B-1----:R-:W-:Y:S05]  /*27c0*/  @P0 EXIT ;  /* 0x000000000000094d */ /* 0x002fea0003800000 */
[----:B------:R-:W-:-:S13]  /*27d0*/  ISETP.NE.AND P0, PT, R122, RZ, PT ;  /* 0x000000ff7a00720c */ /* 0x000fda0003f05270 */
[----:B------:R-:W-:Y:S05]  /*27e0*/  @P0 BRA `(.L_x_45) ;  /* 0x0000000000b80947 */ /* 0x000fea0003800000 */
[----:B------:R-:W1:Y:S01]  /*27f0*/  S2UR UR5, SR_CgaCtaId ;  /* 0x00000000000579c3 */ /* 0x000e620000008800 */
[----:B------:R-:W-:Y:S01]  /*2800*/  NOP ;  /* 0x0000000000007918 */ /* 0x000fe20000000000 */
[----:B------:R-:W-:Y:S02]  /*2810*/  UMOV UR4, 0x40 ;  /* 0x0000004000047882 */ /* 0x000fe40000000000 */
[----:B-1----:R-:W-:-:S09]  /*2820*/  ULEA UR4, UR5, UR4, 0x18 ;  /* 0x0000000405047291 */ /* 0x002fd2000f8ec0ff */
[----:B---3--:R-:W1:Y:S01]  /*2830*/  LDS.U8 R0, [UR4] ;  /* 0x00000004ff007984 */ /* 0x008e620008000000 */
[----:B------:R-:W-:Y:S02]  /*2840*/  UMOV UR4, 0x400 ;  /* 0x0000040000047882 */ /* 0x000fe40000000000 */
[----:B------:R-:W-:Y:S01]  /*2850*/  ULEA UR4, UR5, UR4, 0x18 ;  /* 0x0000000405047291 */ /* 0x000fe2000f8ec0ff */
[----:B-1----:R-:W-:-:S13]  /*2860*/  ISETP.NE.AND P0, PT, R0, RZ, PT ;  /* 0x000000ff0000720c */ /* 0x002fda0003f05270 */
[----:B------:R-:W-:Y:S05]  /*2870*/  @P0 BRA `(.L_x_46) ;  /* 0x00000000007c0947 */ /* 0x000fea0003800000 */
[----:B------:R-:W-:-:S13]  /*2880*/  ELECT P0, URZ, PT ;  /* 0x0000000000ff782f */ /* 0x000fda0003800000 */
[----:B------:R-:W-:Y:S05]  /*2890*/  @!P0 BRA `(.L_x_47) ;  /* 0x0000000000848947 */ /* 0x000fea0003800000 */
[----:B------:R-:W-:-:S05]  /*28a0*/  UMOV UR6, 0x10 ;  /* 0x0000001000067882 */ /* 0x000fca0000000000 */
[----:B------:R-:W-:Y:S04]  /*28b0*/  DEPBAR.LE SB1, 0x36 ;  /* 0x00009d800000791a */ /* 0x000fe80000000000 */
[----:B------:R-:W1:Y:S02]  /*28c0*/  UTCATOMSWS.FIND_AND_SET.ALIGN UP0, UR6, UR6 ;  /* 0x00000006000675e3 */ /* 0x000e640008000800 */
[----:B-1----:R-:W-:Y:S01]  /*28d0*/  PLOP3.LUT P0, PT, PT, PT, UP0, 0x80, 0x8 ;  /* 0x000000000008781c */ /* 0x002fe20003f0f008 */
[----:B--2---:R-:W-:-:S03]  /*28e0*/  IMAD.U32 R3, RZ, RZ, UR6 ;  /* 0x00000006ff037e24 */ /* 0x004fc6000f8e00ff */
[----:B------:R-:W-:-:S04]  /*28f0*/  SEL R0, RZ, 0xffffffff, !P0 ;  /* 0xffffffffff007807 */ /* 0x000fc80004000000 */
[----:B------:R-:W-:-:S13]  /*2900*/  ISETP.NE.AND P0, PT, R0, RZ, PT ;  /* 0x000000ff0000720c */ /* 0x000fda0003f05270 */
[----:B------:R-:W-:Y:S05]  /*2910*/  @P0 BRA `(.L_x_48) ;  /* 0x0000000000240947 */ /* 0x000fea0003800000 */
.L_x_49:
[----:B------:R-:W-:Y:S05]  /*2920*/  NANOSLEEP 0x64 ;  /* 0x000000640000795d */ /* 0x000fea0003800000 */
[----:B------:R-:W-:-:S05]  /*2930*/  UMOV UR6, 0x10 ;  /* 0x0000001000067882 */ /* 0x000fca0000000000 */
[----:B------:R-:W-:Y:S04]  /*2940*/  DEPBAR.LE SB1, 0x36 ;  /* 0x00009d800000791a */ /* 0x000fe80000000000 */
[----:B------:R-:W1:Y:S02]  /*2950*/  UTCATOMSWS.FIND_AND_SET.ALIGN UP0, UR6, UR6 ;  /* 0x00000006000675e3 */ /* 0x000e640008000800 */
[----:B-1----:R-:W-:Y:S01]  /*2960*/  PLOP3.LUT P0, PT, PT, PT, UP0, 0x80, 0x8 ;  /* 0x000000000008781c */ /* 0x002fe20003f0f008 */
[----:B------:R-:W-:-:S03]  /*2970*/  IMAD.U32 R3, RZ, RZ, UR6 ;  /* 0x00000006ff037e24 */ /* 0x000fc6000f8e00ff */
[----:B------:R-:W-:-:S04]  /*2980*/  SEL R0, RZ, 0xffffffff, !P0 ;  /* 0xffffffffff007807 */ /* 0x000fc80004000000 */
[----:B------:R-:W-:-:S13]  /*2990*/  ISETP.NE.AND P0, PT, R0, RZ, PT ;  /* 0x000000ff0000720c */ /* 0x000fda0003f05270 */
[----:B------:R-:W-:Y:S05]  /*29a0*/  @!P0 BRA `(.L_x_49) ;  /* 0xfffffffc00dc8947 */ /* 0x000fea000383ffff */
.L_x_48:
[C---:B------:R-:W-:Y:S01]  /*29b0*/  R2UR UR7, R3.reuse ;  /* 0x00000000030772ca */ /* 0x040fe200000e0000 */
[----:B------:R-:W-:Y:S01]  /*29c0*/  IMAD.MOV.U32 R0, RZ, RZ, 0xffff ;  /* 0x0000ffffff007424 */ /* 0x000fe200078e00ff */
[----:B------:R-:W-:Y:S02]  /*29d0*/  UMOV UR6, 0x50 ;  /* 0x0000005000067882 */ /* 0x000fe40000000000 */
[----:B------:R-:W-:Y:S02]  /*29e0*/  ULEA UR6, UR5, UR6, 0x18 ;  /* 0x0000000605067291 */ /* 0x000fe4000f8ec0ff */
[----:B------:R-:W-:Y:S01]  /*29f0*/  SHF.L.U32 R0, R0, R3, RZ ;  /* 0x0000000300007219 */ /* 0x000fe200000006ff */
[----:B------:R-:W-:-:S06]  /*2a00*/  IMAD.SHL.U32 R3, R3, 0x20, RZ ;  /* 0x0000002003037824 */ /* 0x000fcc00078e00ff */
[----:B------:R-:W-:-:S04]  /*2a10*/  UIADD3 UR7, UPT, UPT, UR7, 0x10, URZ ;  /* 0x0000001007077890 */ /* 0x000fc8000fffe0ff */
[----:B------:R-:W-:-:S06]  /*2a20*/  USHF.L.U32 UR7, UR14, UR7, URZ ;  /* 0x000000070e077299 */ /* 0x000fcc00080006ff */
[----:B------:R-:W-:-:S05]  /*2a30*/  LOP3.LUT R0, R0, UR7, RZ, 0xfc, !PT ;  /* 0x0000000700007c12 */ /* 0x000fca000f8efcff */
[----:B------:R1:W-:Y:S04]  /*2a40*/  ATOMS.OR RZ, [UR6], R0 ;  /* 0x00000000ffff798c */ /* 0x0003e8000b000006 */
[----:B------:R1:W-:Y:S01]  /*2a50*/  STS [UR4+0xa8], R3 ;  /* 0x0000a803ff007988 */ /* 0x0003e20008000804 */
[----:B------:R-:W-:Y:S05]  /*2a60*/  BRA `(.L_x_47) ;  /* 0x0000000000107947 */ /* 0x000fea0003800000 */
.L_x_46:
[----:B------:R-:W-:Y:S02]  /*2a70*/  MOV R0, 0xffffffff ;  /* 0xffffffff00007802 */ /* 0x000fe40000000f00 */
[----:B------:R-:W-:-:S03]  /*2a80*/  MOV R2, 0x2ab0 ;  /* 0x00002ab000027802 */ /* 0x000fc60000000f00 */
[----:B------:R1:W-:Y:S04]  /*2a90*/  STS [UR4+0xa8], R0 ;  /* 0x0000a800ff007988 */ /* 0x0003e80008000804 */
[----:B-12---:R-:W-:Y:S05]  /*2aa0*/  CALL.REL.NOINC `($__internal_1_$__cuda_sm10x_tcgen05_guardrail_trap_phase_invalid_during_alloc) ;  /* 0x0000002400787944 */ /* 0x006fea0003c00000 */
.L_x_47:
[----:B------:R-:W-:Y:S05]  /*2ab0*/  WARPSYNC.ALL ;  /* 0x0000000000007948 */ /* 0x000fea0003800000 */
[----:B------:R-:W-:Y:S01]  /*2ac0*/  NOP ;  /* 0x0000000000007918 */ /* 0x000fe20000000000 */
.L_x_45:
[----:B------:R-:W4:Y:S08]  /*2ad0*/  S2UR UR4, SR_CgaCtaId ;  /* 0x00000000000479c3 */ /* 0x000f300000008800 */
[----:B------:R-:W-:Y:S06]  /*2ae0*/  BAR.SYNC.DEFER_BLOCKING 0x3, 0xa0 ;  /* 0x00c2800000007b1d */ /* 0x000fec0000010000 */
[----:B------:R-:W-:-:S02]  /*2af0*/  UMOV UR5, 0x400 ;  /* 0x0000040000057882 */ /* 0x000fc40000000000 */
[----:B----4-:R-:W-:-:S06]  /*2b00*/  ULEA UR4, UR4, UR5, 0x18 ;  /* 0x0000000504047291 */ /* 0x010fcc000f8ec0ff */
[----:B------:R-:W-:-:S05]  /*2b10*/  MOV R87, UR4 ;  /* 0x0000000400577c02 */ /* 0x000fca0008000f00 */
[----:B------:R4:W1:Y:S01]  /*2b20*/  LDS R121, [R87+0xa8] ;  /* 0x0000a80057797984 */ /* 0x0008620000000800 */
[----:B------:R-:W5:Y:S02]  /*2b30*/  SYNCS.PHASECHK.TRANS64.TRYWAIT P0, [R87+URZ+0x80], RZ ;  /* 0x000080ff570075a7 */ /* 0x000f6400080011ff */
[----:B-1--45:R-:W-:Y:S05]  /*2b40*/  @!P0 BRA `(.L_x_50) ;  /* 0x0000002000fc8947 */ /* 0x032fea0003800000 */
.L_x_88:
[----:B------:R-:W4:Y:S01]  /*2b50*/  LDS.128 R88, [R87+0x38410] ;  /* 0x0384100057587984 */ /* 0x000f220000000c00 */
[----:B---3--:R-:W-:Y:S01]  /*2b60*/  HFMA2 R0, -RZ, RZ, 0, 5.9604644775390625e-08 ;  /* 0x00000001ff007431 */ /* 0x008fe200000001ff */
[----:B------:R3:W-:Y:S06]  /*2b70*/  MEMBAR.ALL.CTA ;  /* 0x0000000000007992 */ /* 0x0007ec0000008000 */
[----:B---3--:R-:W3:Y:S02]  /*2b80*/  FENCE.VIEW.ASYNC.S ;  /* 0x00000000000073c6 */ /* 0x008ee40000000000 */
[----:B---3--:R3:W-:Y:S01]  /*2b90*/  SYNCS.ARRIVE.TRANS64.ART0 RZ, [R87+URZ+0x90], R0 ;  /* 0x0000900057ff79a7 */ /* 0x0087e200085000ff */
[----:B----4-:R-:W-:-:S13]  /*2ba0*/  ISETP.NE.AND P0, PT, R91, 0x1, PT ;  /* 0x000000015b00780c */ /* 0x010fda0003f05270 */
[----:B---3--:R-:W-:Y:S05]  /*2bb0*/  @P0 BRA `(.L_x_51) ;  /* 0x0000001800c80947 */ /* 0x008fea0003800000 */
[C---:B------:R-:W-:Y:S01]  /*2bc0*/  IMAD.SHL.U32 R5, R104.reuse, 0x20, RZ ;  /* 0x0000002068057824 */ /* 0x040fe200078e00ff */
[----:B------:R-:W-:Y:S01]  /*2bd0*/  SHF.R.U32.HI R2, RZ, 0x5, R104 ;  /* 0x00000005ff027819 */ /* 0x000fe20000011668 */
[----:B--2---:R-:W-:Y:S01]  /*2be0*/  IMAD.SHL.U32 R3, R104, 0x80, RZ ;  /* 0x0000008068037824 */ /* 0x004fe200078e00ff */
[----:B------:R-:W2:Y:S01]  /*2bf0*/  S2UR UR8, SR_CgaCtaId ;  /* 0x00000000000879c3 */ /* 0x000ea20000008800 */
[----:B------:R-:W3:Y:S01]  /*2c00*/  S2R R102, SR_LANEID ;  /* 0x0000000000667919 */ /* 0x000ee20000000000 */
[----:B------:R-:W-:Y:S01]  /*2c10*/  LOP3.LUT R5, R5, 0x3e0, RZ, 0xc0, !PT ;  /* 0x000003e005057812 */ /* 0x000fe200078ec0ff */
[----:B------:R-:W-:Y:S01]  /*2c20*/  IMAD R120, R122, 0x4, R87 ;  /* 0x000000047a787824 */ /* 0x000fe200078e0257 */
[----:B------:R-:W-:Y:S01]  /*2c30*/  LOP3.LUT R3, R3, 0xf80, RZ, 0xc0, !PT ;  /* 0x00000f8003037812 */ /* 0x000fe200078ec0ff */
[----:B------:R-:W-:Y:S01]  /*2c40*/  IMAD.MOV.U32 R108, RZ, RZ, 0x1 ;  /* 0x00000001ff6c7424 */ /* 0x000fe200078e00ff */
[----:B------:R-:W-:Y:S01]  /*2c50*/  CS2R R106, SRZ ;  /* 0x00000000006a7805 */ /* 0x000fe2000001ff00 */
[C---:B------:R-:W-:Y:S01]  /*2c60*/  IMAD R6, R2.reuse, 0x400, R5 ;  /* 0x0000040002067824 */ /* 0x040fe200078e0205 */
[----:B------:R-:W-:Y:S01]  /*2c70*/  UMOV UR9, 0x400 ;  /* 0x0000040000097882 */ /* 0x000fe20000000000 */
[----:B------:R-:W-:Y:S01]  /*2c80*/  IMAD R4, R2, 0x1000, R3 ;  /* 0x0000100002047824 */ /* 0x000fe200078e0203 */
[----:B------:R-:W4:Y:S01]  /*2c90*/  LDCU.64 UR10, c[0x0][0x348] ;  /* 0x00006900ff0a77ac */ /* 0x000f220008000a00 */
[----:B------:R-:W-:-:S02]  /*2ca0*/  IMAD.IADD R5, R87, 0x1, R6 ;  /* 0x0000000157057824 */ /* 0x000fc400078e0206 */
[----:B------:R-:W-:Y:S02]  /*2cb0*/  IMAD.IADD R3, R87, 0x1, R4 ;  /* 0x0000000157037824 */ /* 0x000fe400078e0204 */
[C---:B------:R-:W-:Y:S02]  /*2cc0*/  VIADD R4, R5.reuse, 0x4410 ;  /* 0x0000441005047836 */ /* 0x040fe40000000000 */
[----:B------:R-:W-:Y:S02]  /*2cd0*/  VIADD R5, R5, 0x4400 ;  /* 0x0000440005057836 */ /* 0x000fe40000000000 */
[C---:B------:R-:W-:Y:S01]  /*2ce0*/  VIADD R6, R3.reuse, 0x430 ;  /* 0x0000043003067836 */ /* 0x040fe20000000000 */
[----:B------:R-:W-:Y:S01]  /*2cf0*/  SHF.R.U32.HI R119, RZ, 0x3, R4 ;  /* 0x00000003ff777819 */ /* 0x000fe20000011604 */
[C---:B------:R-:W-:Y:S01]  /*2d00*/  VIADD R7, R3.reuse, 0x420 ;  /* 0x0000042003077836 */ /* 0x040fe20000000000 */
[----:B------:R-:W-:Y:S01]  /*2d10*/  SHF.R.U32.HI R118, RZ, 0x3, R5 ;  /* 0x00000003ff767819 */ /* 0x000fe20000011605 */
[----:B------:R-:W-:Y:S01]  /*2d20*/  IMAD.MOV.U32 R105, RZ, RZ, RZ ;  /* 0x000000ffff697224 */ /* 0x000fe200078e00ff */
[----:B------:R-:W-:Y:S01]  /*2d30*/  LOP3.LUT R119, R4, 0x10, R119, 0x78, !PT ;  /* 0x0000001004777812 */ /* 0x000fe200078e7877 */
[----:B------:R-:W-:Y:S01]  /*2d40*/  VIADD R4, R3, 0x410 ;  /* 0x0000041003047836 */ /* 0x000fe20000000000 */
[----:B------:R-:W-:Y:S01]  /*2d50*/  LOP3.LUT R118, R5, 0x10, R118, 0x78, !PT ;  /* 0x0000001005767812 */ /* 0x000fe200078e7876 */
[----:B------:R-:W-:Y:S01]  /*2d60*/  VIADD R5, R3, 0x400 ;  /* 0x0000040003057836 */ /* 0x000fe20000000000 */
[----:B------:R-:W-:Y:S01]  /*2d70*/  SHF.R.U32.HI R117, RZ, 0x3, R6 ;  /* 0x00000003ff757819 */ /* 0x000fe20000011606 */
[----:B------:R-:W-:Y:S01]  /*2d80*/  IMAD R109, R2, 0x200000, R121 ;  /* 0x00200000026d7824 */ /* 0x000fe200078e0279 */
[----:B------:R-:W-:Y:S01]  /*2d90*/  SHF.R.U32.HI R115, RZ, 0x3, R4 ;  /* 0x00000003ff737819 */ /* 0x000fe20000011604 */
[----:B--2---:R-:W-:Y:S01]  /*2da0*/  ULEA UR7, UR8, UR9, 0x18 ;  /* 0x0000000908077291 */ /* 0x004fe2000f8ec0ff */
[----:B------:R-:W-:-:S02]  /*2db0*/  SHF.R.U32.HI R114, RZ, 0x3, R5 ;  /* 0x00000003ff727819 */ /* 0x000fc40000011605 */
[----:B------:R-:W-:Y:S01]  /*2dc0*/  LOP3.LUT R117, R6, 0x70, R117, 0x78, !PT ;  /* 0x0000007006757812 */ /* 0x000fe200078e7875 */
[C---:B------:R-:W-:Y:S01]  /*2dd0*/  VIADD R6, R3.reuse, 0x470 ;  /* 0x0000047003067836 */ /* 0x040fe20000000000 */
[----:B------:R-:W-:Y:S01]  /*2de0*/  LOP3.LUT R115, R4, 0x70, R115, 0x78, !PT ;  /* 0x0000007004737812 */ /* 0x000fe200078e7873 */
[----:B------:R-:W-:Y:S01]  /*2df0*/  VIADD R4, R3, 0x450 ;  /* 0x0000045003047836 */ /* 0x000fe20000000000 */
[----:B------:R-:W-:Y:S01]  /*2e00*/  LOP3.LUT R114, R5, 0x70, R114, 0x78, !PT ;  /* 0x0000007005727812 */ /* 0x000fe200078e7872 */
[C---:B------:R-:W-:Y:S01]  /*2e10*/  VIADD R5, R3.reuse, 0x460 ;  /* 0x0000046003057836 */ /* 0x040fe20000000000 */
[----:B------:R-:W-:Y:S01]  /*2e20*/  SHF.R.U32.HI R116, RZ, 0x3, R7 ;  /* 0x00000003ff747819 */ /* 0x000fe20000011607 */
[----:B------:R-:W-:Y:S01]  /*2e30*/  VIADD R3, R3, 0x440 ;  /* 0x0000044003037836 */ /* 0x000fe20000000000 */
[----:B------:R-:W-:Y:S02]  /*2e40*/  SHF.R.U32.HI R113, RZ, 0x3, R6 ;  /* 0x00000003ff717819 */ /* 0x000fe40000011606 */
[----:B------:R-:W-:-:S02]  /*2e50*/  SHF.R.U32.HI R112, RZ, 0x3, R5 ;  /* 0x00000003ff707819 */ /* 0x000fc40000011605 */
[----:B------:R-:W-:Y:S02]  /*2e60*/  SHF.R.U32.HI R111, RZ, 0x3, R4 ;  /* 0x00000003ff6f7819 */ /* 0x000fe40000011604 */
[----:B------:R-:W-:Y:S02]  /*2e70*/  SHF.R.U32.HI R110, RZ, 0x3, R3 ;  /* 0x00000003ff6e7819 */ /* 0x000fe40000011603 */
[----:B------:R-:W-:Y:S02]  /*2e80*/  LOP3.LUT R116, R7, 0x70, R116, 0x78, !PT ;  /* 0x0000007007747812 */ /* 0x000fe400078e7874 */
[----:B------:R-:W-:Y:S02]  /*2e90*/  LOP3.LUT R113, R6, 0x70, R113, 0x78, !PT ;  /* 0x0000007006717812 */ /* 0x000fe400078e7871 */
[----:B------:R-:W-:Y:S02]  /*2ea0*/  LOP3.LUT R112, R5, 0x70, R112, 0x78, !PT ;  /* 0x0000007005707812 */ /* 0x000fe400078e7870 */
[----:B------:R-:W-:-:S02]  /*2eb0*/  LOP3.LUT R111, R4, 0x70, R111, 0x78, !PT ;  /* 0x00000070046f7812 */ /* 0x000fc400078e786f */
[----:B---34-:R-:W-:-:S07]  /*2ec0*/  LOP3.LUT R110, R3, 0x70, R110, 0x78, !PT ;  /* 0x00000070036e7812 */ /* 0x018fce00078e786e */
.L_x_63:
[----:B------:R-:W2:Y:S01]  /*2ed0*/  LDC.64 R6, c[0x0][0x750] ;  /* 0x0001d400ff067b82 */ /* 0x000ea20000000a00 */
[----:B------:R-:W-:-:S04]  /*2ee0*/  IMAD.SHL.U32 R125, R88, 0x80, RZ ;  /* 0x00000080587d7824 */ /* 0x000fc800078e00ff */
[----:B-1----:R-:W-:-:S03]  /*2ef0*/  IMAD.IADD R5, R125, 0x1, R104 ;  /* 0x000000017d057824 */ /* 0x002fc600078e0268 */
[----:B------:R-:W3:Y:S01]  /*2f00*/  LDC.64 R2, c[0x0][0x758] ;  /* 0x0001d600ff027b82 */ /* 0x000ee20000000a00 */
[----:B------:R-:W-:Y:S01]  /*2f10*/  LEA R124, R106, R87, 0x3 ;  /* 0x000000576a7c7211 */ /* 0x000fe200078e18ff */
[----:B--2---:R-:W-:-:S05]  /*2f20*/  IMAD.WIDE R6, R90, 0x4, R6 ;  /* 0x000000045a067825 */ /* 0x004fca00078e0206 */
[----:B------:R2:W5:Y:S01]  /*2f30*/  LDG.E R123, desc[UR22][R6.64] ;  /* 0x00000016067b7981 */ /* 0x000562000c1e1900 */
[----:B---3--:R-:W-:Y:S01]  /*2f40*/  IMAD.WIDE R4, R5, 0x4, R2 ;  /* 0x0000000405047825 */ /* 0x008fe200078e0202 */
[----:B------:R-:W-:-:S04]  /*2f50*/  SHF.L.U32 R3, R105, 0x1f, RZ ;  /* 0x0000001f69037819 */ /* 0x000fc800000006ff */
[----:B------:R2:W5:Y:S01]  /*2f60*/  LDG.E R88, desc[UR22][R4.64] ;  /* 0x0000001604587981 */ /* 0x000562000c1e1900 */
[----:B------:R-:W3:Y:S01]  /*2f70*/  SYNCS.PHASECHK.TRANS64.TRYWAIT P1, [R124+URZ+0x60], R3 ;  /* 0x000060037c0075a7 */ /* 0x000ee200080211ff */
[----:B------:R-:W-:Y:S02]  /*2f80*/  PLOP3.LUT P0, PT, PT, PT, PT, 0x80, 0x8 ;  /* 0x000000000008781c */ /* 0x000fe40003f0f070 */
[----:B------:R-:W-:Y:S01]  /*2f90*/  ISETP.NE.AND P2, PT, R122, RZ, PT ;  /* 0x000000ff7a00720c */ /* 0x000fe20003f45270 */
[----:B--23--:R-:W-:-:S12]  /*2fa0*/  @!P1 BRA `(.L_x_52) ;  /* 0x0000001c00f89947 */ /* 0x00cfd80003800000 */
.L_x_90:
[----:B------:R-:W-:Y:S02]  /*2fb0*/  HFMA2 R128, -RZ, RZ, 0, 0 ;  /* 0x00000000ff807431 */ /* 0x000fe400000001ff */
[--C-:B------:R-:W-:Y:S01]  /*2fc0*/  IMAD.MOV.U32 R103, RZ, RZ, R90.reuse ;  /* 0x000000ffff677224 */ /* 0x100fe200078e005a */
[----:B------:R-:W-:Y:S01]  /*2fd0*/  SHF.R.S32.HI R86, RZ, 0x1f, R90 ;  /* 0x0000001fff567819 */ /* 0x000fe2000001145a */
[----:B------:R-:W-:Y:S01]  /*2fe0*/  IMAD R126, R106, 0x80, R109 ;  /* 0x000000806a7e7824 */ /* 0x000fe200078e026d */
[----:B------:R-:W-:-:S07]  /*2ff0*/  MOV R127, RZ ;  /* 0x000000ff007f7202 */ /* 0x000fce0000000f00 */
.L_x_58:
[----:B------:R-:W-:Y:S01]  /*3000*/  IMAD.SHL.U32 R90, R128, 0x20, RZ ;  /* 0x00000020805a7824 */ /* 0x000fe200078e00ff */
[----:B------:R-:W-:Y:S05]  /*3010*/  WARPSYNC.ALL ;  /* 0x0000000000007948 */ /* 0x000fea0003800000 */
[----:B------:R-:W-:Y:S01]  /*3020*/  NOP ;  /* 0x0000000000007918 */ /* 0x000fe20000000000 */
[----:B------:R-:W-:Y:S01]  /*3030*/  IMAD.IADD R2, R126, 0x1, R90 ;  /* 0x000000017e027824 */ /* 0x000fe200078e025a */
[----:B------:R-:W-:Y:S01]  /*3040*/  BSSY.RECONVERGENT B0, `(.L_x_53) ;  /* 0x0000063000007945 */ /* 0x000fe20003800200 */
[----:B------:R-:W-:-:S03]  /*3050*/  PLOP3.LUT P3, PT, P0, PT, PT, 0x80, 0x8 ;  /* 0x000000000008781c */ /* 0x000fc6000076f070 */
[----:B------:R-:W-:-:S13]  /*3060*/  R2UR UR4, R2 ;  /* 0x00000000020472ca */ /* 0x000fda00000e0000 */
[----:B------:R-:W3:Y:S01]  /*3070*/  LDTM.x32 R36, tmem[UR4+0x20] ;  /* 0x00002004002479ee */ /* 0x000ee200082c0000 */
[----:B------:R-:W-:-:S13]  /*3080*/  R2UR UR4, R2 ;  /* 0x00000000020472ca */ /* 0x000fda00000e0000 */
[----:B-1----:R-:W4:Y:S01]  /*3090*/  LDTM.x32 R4, tmem[UR4] ;  /* 0x00000004000479ee */ /* 0x002f2200082c0000 */
[-C--:B--23-5:R-:W-:Y:S02]  /*30a0*/  FMUL2 R2, R36.F32x2.HI_LO, R123.reuse.F32 ;  /* 0x0000007b2402724a */ /* 0x0acfe40001000000 */
[-C--:B------:R-:W-:Y:S02]  /*30b0*/  FMUL2 R36, R40.F32x2.HI_LO, R123.reuse.F32 ;  /* 0x0000007b2824724a */ /* 0x080fe40001000000 */
[-C--:B------:R-:W-:Y:S02]  /*30c0*/  FMUL2 R40, R44.F32x2.HI_LO, R123.reuse.F32 ;  /* 0x0000007b2c28724a */ /* 0x080fe40001000000 */
[-C--:B------:R-:W-:Y:S02]  /*30d0*/  FMUL2 R38, R38.F32x2.HI_LO, R123.reuse.F32 ;  /* 0x0000007b2626724a */ /* 0x080fe40001000000 */
[-C--:B------:R-:W-:Y:S02]  /*30e0*/  FMUL2 R42, R42.F32x2.HI_LO, R123.reuse.F32 ;  /* 0x0000007b2a2a724a */ /* 0x080fe40001000000 */
[----:B------:R-:W-:-:S02]  /*30f0*/  FMUL2 R44, R48.F32x2.HI_LO, R123.F32 ;  /* 0x0000007b302c724a */ /* 0x000fc40001000000 */
[-C--:B------:R-:W-:Y:S02]  /*3100*/  FMUL2 R46, R46.F32x2.HI_LO, R123.reuse.F32 ;  /* 0x0000007b2e2e724a */ /* 0x080fe40001000000 */
        /* <DEDUP_REMOVED lines=9> */
[-C--:B----4-:R-:W-:Y:S01]  /*31a0*/  FMUL2 R70, R8.F32x2.HI_LO, R123.reuse.F32 ;  /* 0x0000007b0846724a */ /* 0x090fe20001000000 */
[----:B------:R-:W-:Y:S01]  /*31b0*/  F2FP.BF16.F32.PACK_AB R9, R39, R38 ;  /* 0x000000262709723e */ /* 0x000fe200000010ff */
[-C--:B------:R-:W-:Y:S01]  /*31c0*/  FMUL2 R72, R10.F32x2.HI_LO, R123.reuse.F32 ;  /* 0x0000007b0a48724a */ /* 0x080fe20001000000 */
        /* <DEDUP_REMOVED lines=27> */
[----:B------:R-:W-:Y:S01]  /*3380*/  FMUL2 R34, R34.F32x2.HI_LO, R123.F32 ;  /* 0x0000007b2222724a */ /* 0x000fe20001000000 */
[----:B------:R-:W-:Y:S01]  /*3390*/  F2FP.BF16.F32.PACK_AB R20, R57, R56 ;  /* 0x000000383914723e */ /* 0x000fe200000010ff */
[----:B------:R2:W-:Y:S01]  /*33a0*/  STS.128 [R110], R8 ;  /* 0x000000086e007388 */ /* 0x0005e20000000c00 */
[----:B------:R-:W-:-:S02]  /*33b0*/  F2FP.BF16.F32.PACK_AB R7, R73, R72 ;  /* 0x000000484907723e */ /* 0x000fc400000010ff */
[----:B------:R-:W-:Y:S01]  /*33c0*/  F2FP.BF16.F32.PACK_AB R6, R71, R70 ;  /* 0x000000464706723e */ /* 0x000fe200000010ff */
[----:B------:R3:W-:Y:S01]  /*33d0*/  STS.128 [R111], R12 ;  /* 0x0000000c6f007388 */ /* 0x0007e20000000c00 */
[----:B------:R-:W-:Y:S02]  /*33e0*/  F2FP.BF16.F32.PACK_AB R5, R69, R68 ;  /* 0x000000444505723e */ /* 0x000fe400000010ff */
[----:B------:R-:W-:Y:S01]  /*33f0*/  F2FP.BF16.F32.PACK_AB R4, R65, R64 ;  /* 0x000000404104723e */ /* 0x000fe200000010ff */
[----:B------:R4:W-:Y:S04]  /*3400*/  STS.128 [R112], R16 ;  /* 0x0000001070007388 */ /* 0x0009e80000000c00 */
[----:B------:R1:W-:Y:S04]  /*3410*/  STS.128 [R113], R20 ;  /* 0x0000001471007388 */ /* 0x0003e80000000c00 */
[----:B------:R1:W-:Y:S01]  /*3420*/  STS.128 [R114], R4 ;  /* 0x0000000472007388 */ /* 0x0003e20000000c00 */
[----:B--2---:R-:W-:-:S02]  /*3430*/  F2FP.BF16.F32.PACK_AB R11, R81, R80 ;  /* 0x00000050510b723e */ /* 0x004fc400000010ff */
[----:B------:R-:W-:Y:S02]  /*3440*/  F2FP.BF16.F32.PACK_AB R10, R79, R78 ;  /* 0x0000004e4f0a723e */ /* 0x000fe400000010ff */
[----:B------:R-:W-:Y:S02]  /*3450*/  F2FP.BF16.F32.PACK_AB R9, R77, R76 ;  /* 0x0000004c4d09723e */ /* 0x000fe400000010ff */
[----:B------:R-:W-:Y:S02]  /*3460*/  F2FP.BF16.F32.PACK_AB R8, R75, R74 ;  /* 0x0000004a4b08723e */ /* 0x000fe400000010ff */
[----:B---3--:R-:W-:Y:S02]  /*3470*/  F2FP.BF16.F32.PACK_AB R15, R27, R26 ;  /* 0x0000001a1b0f723e */ /* 0x008fe400000010ff */
[----:B------:R-:W-:Y:S01]  /*3480*/  F2FP.BF16.F32.PACK_AB R14, R25, R24 ;  /* 0x00000018190e723e */ /* 0x000fe200000010ff */
[----:B------:R1:W-:Y:S01]  /*3490*/  STS.128 [R115], R8 ;  /* 0x0000000873007388 */ /* 0x0003e20000000c00 */
[----:B------:R-:W-:-:S02]  /*34a0*/  F2FP.BF16.F32.PACK_AB R13, R85, R84 ;  /* 0x00000054550d723e */ /* 0x000fc400000010ff */
[----:B------:R-:W-:Y:S02]  /*34b0*/  F2FP.BF16.F32.PACK_AB R12, R83, R82 ;  /* 0x00000052530c723e */ /* 0x000fe400000010ff */
[----:B----4-:R-:W-:Y:S02]  /*34c0*/  F2FP.BF16.F32.PACK_AB R19, R35, R34 ;  /* 0x000000222313723e */ /* 0x010fe400000010ff */
[----:B------:R-:W-:Y:S01]  /*34d0*/  F2FP.BF16.F32.PACK_AB R18, R33, R32 ;  /* 0x000000202112723e */ /* 0x000fe200000010ff */
[----:B------:R1:W-:Y:S01]  /*34e0*/  STS.128 [R116], R12 ;  /* 0x0000000c74007388 */ /* 0x0003e20000000c00 */
[----:B------:R-:W-:Y:S02]  /*34f0*/  F2FP.BF16.F32.PACK_AB R17, R31, R30 ;  /* 0x0000001e1f11723e */ /* 0x000fe400000010ff */
[----:B------:R-:W-:-:S05]  /*3500*/  F2FP.BF16.F32.PACK_AB R16, R29, R28 ;  /* 0x0000001c1d10723e */ /* 0x000fca00000010ff */
[----:B------:R1:W-:Y:S01]  /*3510*/  STS.128 [R117], R16 ;  /* 0x0000001075007388 */ /* 0x0003e20000000c00 */
[----:B------:R2:W-:Y:S06]  /*3520*/  MEMBAR.ALL.CTA ;  /* 0x0000000000007992 */ /* 0x0005ec0000008000 */
[----:B--2---:R-:W2:Y:S02]  /*3530*/  FENCE.VIEW.ASYNC.S ;  /* 0x00000000000073c6 */ /* 0x004ea40000000000 */
[----:B--2---:R-:W-:Y:S06]  /*3540*/  BAR.SYNC.DEFER_BLOCKING 0x2, 0x80 ;  /* 0x0082000000007b1d */ /* 0x004fec0000010000 */
[----:B------:R-:W-:Y:S05]  /*3550*/  @P2 BRA `(.L_x_54) ;  /* 0x0000000000442947 */ /* 0x000fea0003800000 */
[----:B------:R-:W-:Y:S01]  /*3560*/  UIADD3 UR12, UP0, UPT, UR10, 0x240, URZ ;  /* 0x000002400a0c7890 */ /* 0x000fe2000ff1e0ff */
[----:B------:R-:W-:Y:S01]  /*3570*/  PLOP3.LUT P0, PT, PT, PT, PT, 0x80, 0x8 ;  /* 0x000000000008781c */ /* 0x000fe20003f0f070 */
[----:B------:R-:W-:Y:S01]  /*3580*/  IMAD R90, R89, 0x80, R90 ;  /* 0x00000080595a7824 */ /* 0x000fe200078e025a */
[----:B-1----:R-:W-:Y:S01]  /*3590*/  IADD3 R4, PT, PT, R87, 0x400, RZ ;  /* 0x0000040057047810 */ /* 0x002fe20007ffe0ff */
[----:B------:R-:W-:-:S12]  /*35a0*/  UIADD3.X UR13, UPT, UPT, URZ, UR11, URZ, UP0, !UPT ;  /* 0x0000000bff0d7290 */ /* 0x000fd800087fe4ff */
.L_x_55:
[----:B------:R-:W-:Y:S02]  /*35b0*/  PLOP3.LUT P1, PT, P1, P0, PT, 0xf2, 0x2f ;  /* 0x00000000002f781c */ /* 0x000fe40000f21e72 */
[----:B------:R-:W-:-:S08]  /*35c0*/  @P0 R2UR P1, UR6, R125 ;  /* 0x000000007d0602ca */ /* 0x000fd00000020000 */
[----:B------:R-:W-:Y:S02]  /*35d0*/  PLOP3.LUT P1, PT, P1, P0, PT, 0xf2, 0x2f ;  /* 0x00000000002f781c */ /* 0x000fe40000f21e72 */
[----:B------:R-:W-:-:S08]  /*35e0*/  @P0 R2UR.OR P1, UR5, R90 ;  /* 0x000000005a0502ca */ /* 0x000fd00000120000 */
[----:B------:R-:W-:Y:S02]  /*35f0*/  PLOP3.LUT P1, PT, P1, P0, PT, 0xf2, 0x2f ;  /* 0x00000000002f781c */ /* 0x000fe40000f21e72 */
[----:B------:R-:W-:-:S08]  /*3600*/  @P0 R2UR.OR P1, UR4, R4 ;  /* 0x00000000040402ca */ /* 0x000fd00000120000 */
[----:B------:R-:W-:Y:S02]  /*3610*/  @P0 PLOP3.LUT P0, PT, P1, PT, PT, 0x80, 0x8 ;  /* 0x000000000008081c */ /* 0x000fe40000f0f070 */
[----:B------:R-:W-:-:S03]  /*3620*/  PLOP3.LUT P1, PT, PT, PT, PT, 0x80, 0x8 ;  /* 0x000000000008781c */ /* 0x000fc60003f2f070 */
[----:B------:R1:W-:Y:S08]  /*3630*/  UTMASTG.2D [UR4], [UR12], desc[URZ] ;  /* 0x0000ff040c0073b5 */ /* 0x0003f00008009000 */
[----:B-1----:R-:W-:Y:S05]  /*3640*/  @P0 BRA.U.ANY `(.L_x_55) ;  /* 0xfffffffd00d80947 */ /* 0x002fea000393ffff */
[----:B------:R0:W-:Y:S01]  /*3650*/  UTMACMDFLUSH ;  /* 0x00000000000079b7 */ /* 0x0001e20000000000 */
[----:B------:R-:W-:-:S04]  /*3660*/  DEPBAR.LE SB0, 0x0 ;  /* 0x000080000000791a */ /* 0x000fc80000000000 */
.L_x_54:
[----:B------:R-:W-:Y:S05]  /*3670*/  BSYNC.RECONVERGENT B0 ;  /* 0x0000000000007941 */ /* 0x000fea0003800200 */
.L_x_53:
[----:B------:R-:W-:Y:S01]  /*3680*/  FMUL2 R90, R76.F32x2.HI_LO, -1.4426950216293334961 ;  /* 0xbfb8aa3b4c5a784a */ /* 0x000fe20001000000 */
[----:B------:R-:W-:Y:S01]  /*3690*/  BAR.SYNC.DEFER_BLOCKING 0x2, 0x80 ;  /* 0x0082000000007b1d */ /* 0x000fe20000010000 */
[----:B-1----:R-:W-:Y:S01]  /*36a0*/  FMUL2 R8, R30.F32x2.HI_LO, -1.4426950216293334961 ;  /* 0xbfb8aa3b1e08784a */ /* 0x002fe20001000000 */
[----:B------:R-:W-:Y:S01]  /*36b0*/  ISETP.NE.AND P2, PT, R122, RZ, PT ;  /* 0x000000ff7a00720c */ /* 0x000fe20003f45270 */
[----:B------:R-:W-:Y:S02]  /*36c0*/  FMUL2 R92, R74.F32x2.HI_LO, -1.4426950216293334961 ;  /* 0xbfb8aa3b4a5c784a */ /* 0x000fe40001000000 */
[----:B------:R-:W-:Y:S01]  /*36d0*/  FMUL2 R10, R28.F32x2.HI_LO, -1.4426950216293334961 ;  /* 0xbfb8aa3b1c0a784a */ /* 0x000fe20001000000 */
[----:B------:R-:W-:Y:S01]  /*36e0*/  MUFU.EX2 R90, R90 ;  /* 0x0000005a005a7308 */ /* 0x000fe20000000800 */
[----:B------:R-:W-:Y:S02]  /*36f0*/  FMUL2 R20, R80.F32x2.HI_LO, -1.4426950216293334961 ;  /* 0xbfb8aa3b5014784a */ /* 0x000fe40001000000 */
[----:B------:R-:W-:-:S02]  /*3700*/  FMUL2 R4, R34.F32x2.HI_LO, -1.4426950216293334961 ;  /* 0xbfb8aa3b2204784a */ /* 0x000fc40001000000 */
[----:B------:R-:W-:Y:S02]  /*3710*/  FMUL2 R22, R78.F32x2.HI_LO, -1.4426950216293334961 ;  /* 0xbfb8aa3b4e16784a */ /* 0x000fe40001000000 */
[----:B------:R-:W-:Y:S01]  /*3720*/  FMUL2 R6, R32.F32x2.HI_LO, -1.4426950216293334961 ;  /* 0xbfb8aa3b2006784a */ /* 0x000fe20001000000 */
[----:B------:R-:W1:Y:S01]  /*3730*/  MUFU.EX2 R91, R91 ;  /* 0x0000005b005b7308 */ /* 0x000e620000000800 */
[----:B------:R-:W-:Y:S02]  /*3740*/  FMUL2 R100, R64.F32x2.HI_LO, -1.4426950216293334961 ;  /* 0xbfb8aa3b4064784a */ /* 0x000fe40001000000 */
[----:B------:R-:W-:Y:S02]  /*3750*/  FMUL2 R98, R68.F32x2.HI_LO, -1.4426950216293334961 ;  /* 0xbfb8aa3b4462784a */ /* 0x000fe40001000000 */
[----:B------:R-:W-:Y:S02]  /*3760*/  FMUL2 R96, R70.F32x2.HI_LO, -1.4426950216293334961 ;  /* 0xbfb8aa3b4660784a */ /* 0x000fe40001000000 */
[----:B------:R-:W-:Y:S01]  /*3770*/  FMUL2 R94, R72.F32x2.HI_LO, -1.4426950216293334961 ;  /* 0xbfb8aa3b485e784a */ /* 0x000fe20001000000 */
[----:B------:R-:W-:Y:S01]  /*3780*/  MUFU.EX2 R8, R8 ;  /* 0x0000000800087308 */ /* 0x000fe20000000800 */
[----:B------:R-:W-:-:S02]  /*3790*/  FMUL2 R18, R82.F32x2.HI_LO, -1.4426950216293334961 ;  /* 0xbfb8aa3b5212784a */ /* 0x000fc40001000000 */
[----:B------:R-:W-:Y:S02]  /*37a0*/  FMUL2 R16, R84.F32x2.HI_LO, -1.4426950216293334961 ;  /* 0xbfb8aa3b5410784a */ /* 0x000fe40001000000 */
[----:B------:R-:W-:Y:S02]  /*37b0*/  FMUL2 R14, R24.F32x2.HI_LO, -1.4426950216293334961 ;  /* 0xbfb8aa3b180e784a */ /* 0x000fe40001000000 */
[----:B------:R-:W-:Y:S01]  /*37c0*/  FMUL2 R12, R26.F32x2.HI_LO, -1.4426950216293334961 ;  /* 0xbfb8aa3b1a0c784a */ /* 0x000fe20001000000 */
[----:B------:R-:W2:Y:S01]  /*37d0*/  MUFU.EX2 R9, R9 ;  /* 0x0000000900097308 */ /* 0x000ea20000000800 */
[----:B-1----:R-:W-:-:S07]  /*37e0*/  FADD2 R90, R90.F32x2.HI_LO, 1 ;  /* 0x3f8000005a5a744b */ /* 0x002fce0000200000 */
[----:B------:R-:W-:Y:S08]  /*37f0*/  MUFU.EX2 R92, R92 ;  /* 0x0000005c005c7308 */ /* 0x000ff00000000800 */
[----:B------:R-:W1:Y:S01]  /*3800*/  MUFU.EX2 R93, R93 ;  /* 0x0000005d005d7308 */ /* 0x000e620000000800 */
[----:B--2---:R-:W-:-:S07]  /*3810*/  FADD2 R8, R8.F32x2.HI_LO, 1 ;  /* 0x3f8000000808744b */ /* 0x004fce0000200000 */
[----:B------:R-:W-:Y:S08]  /*3820*/  MUFU.EX2 R10, R10 ;  /* 0x0000000a000a7308 */ /* 0x000ff00000000800 */
        /* <DEDUP_REMOVED lines=38> */
[----:B------:R-:W-:Y:S08]  /*3a90*/  MUFU.RCP R90, R90 ;  /* 0x0000005a005a7308 */ /* 0x000ff00000001000 */
[----:B------:R-:W1:Y:S01]  /*3aa0*/  MUFU.RCP R91, R91 ;  /* 0x0000005b005b7308 */ /* 0x000e620000001000 */
[----:B--2---:R-:W-:-:S07]  /*3ab0*/  FADD2 R12, R12.F32x2.HI_LO, 1 ;  /* 0x3f8000000c0c744b */ /* 0x004fce0000200000 */
[----:B------:R-:W-:Y:S08]  /*3ac0*/  MUFU.RCP R8, R8 ;  /* 0x0000000800087308 */ /* 0x000ff00000001000 */
[----:B------:R-:W2:Y:S01]  /*3ad0*/  MUFU.RCP R9, R9 ;  /* 0x0000000900097308 */ /* 0x000ea20000001000 */
[----:B-1----:R-:W-:-:S04]  /*3ae0*/  FMUL2 R90, R90.F32x2.HI_LO, R76.F32x2.HI_LO ;  /* 0x0000004c5a5a724a */ /* 0x002fc80000000000 */
[----:B------:R-:W-:-:S03]  /*3af0*/  FMUL2 R90, R90.F32x2.HI_LO, R46.F32x2.HI_LO ;  /* 0x0000002e5a5a724a */ /* 0x000fc60000000000 */
[----:B------:R-:W-:Y:S01]  /*3b00*/  MUFU.RCP R92, R92 ;  /* 0x0000005c005c7308 */ /* 0x000fe20000001000 */
[----:B------:R-:W-:-:S07]  /*3b10*/  FMUL2 R90, R90.F32x2.HI_LO, R88.F32 ;  /* 0x000000585a5a724a */ /* 0x000fce0001000000 */
[----:B------:R-:W1:Y:S01]  /*3b20*/  MUFU.RCP R93, R93 ;  /* 0x0000005d005d7308 */ /* 0x000e620000001000 */
[----:B--2---:R-:W-:-:S04]  /*3b30*/  FMUL2 R8, R8.F32x2.HI_LO, R30.F32x2.HI_LO ;  /* 0x0000001e0808724a */ /* 0x004fc80000000000 */
[----:B------:R-:W-:-:S03]  /*3b40*/  FMUL2 R8, R8.F32x2.HI_LO, R62.F32x2.HI_LO ;  /* 0x0000003e0808724a */ /* 0x000fc60000000000 */
[----:B------:R-:W-:Y:S01]  /*3b50*/  MUFU.RCP R10, R10 ;  /* 0x0000000a000a7308 */ /* 0x000fe20000001000 */
[----:B------:R-:W-:-:S07]  /*3b60*/  FMUL2 R8, R8.F32x2.HI_LO, R88.F32 ;  /* 0x000000580808724a */ /* 0x000fce0001000000 */
        /* <DEDUP_REMOVED lines=29> */
[----:B------:R-:W-:-:S05]  /*3d40*/  FMUL2 R6, R6.F32x2.HI_LO, R88.F32 ;  /* 0x000000580606724a */ /* 0x000fca0001000000 */
[----:B------:R-:W-:Y:S02]  /*3d50*/  FMNMX.NAN R28, |R23|, |R7|, !PT ;  /* 0x40000007171c7209 */ /* 0x000fe40007820200 */
[----:B------:R-:W2:Y:S01]  /*3d60*/  MUFU.RCP R99, R99 ;  /* 0x0000006300637308 */ /* 0x000ea20000001000 */
[----:B-1----:R-:W-:Y:S01]  /*3d70*/  FMUL2 R100, R100.F32x2.HI_LO, R64.F32x2.HI_LO ;  /* 0x000000406464724a */ /* 0x002fe20000000000 */
[----:B------:R-:W-:-:S03]  /*3d80*/  F2FP.SATFINITE.E4M3.F32.PACK_AB_MERGE_C R7, R7, R6, RZ ;  /* 0x000000060707723e */ /* 0x000fc600048070ff */
[----:B------:R-:W-:Y:S01]  /*3d90*/  FMUL2 R100, R100.F32x2.HI_LO, R2.F32x2.HI_LO ;  /* 0x000000026464724a */ /* 0x000fe20000000000 */
[-C--:B------:R-:W-:Y:S02]  /*3da0*/  FMNMX.NAN R3, |R90|, |R8|.reuse, !PT ;  /* 0x400000085a037209 */ /* 0x080fe40007820200 */
[----:B------:R-:W-:Y:S01]  /*3db0*/  MUFU.RCP R96, R96 ;  /* 0x0000006000607308 */ /* 0x000fe20000001000 */
[----:B------:R-:W-:Y:S01]  /*3dc0*/  F2FP.SATFINITE.E4M3.F32.PACK_AB_MERGE_C R2, R9, R8, RZ ;  /* 0x000000080902723e */ /* 0x000fe200048070ff */
[----:B------:R-:W-:Y:S01]  /*3dd0*/  FMUL2 R100, R100.F32x2.HI_LO, R88.F32 ;  /* 0x000000586464724a */ /* 0x000fe20001000000 */
[----:B------:R-:W-:-:S05]  /*3de0*/  FMNMX.NAN R8, |R93|, |R11|, !PT ;  /* 0x4000000b5d087209 */ /* 0x000fca0007820200 */
        /* <DEDUP_REMOVED lines=25> */
[----:B------:R-:W-:Y:S02]  /*3f80*/  FMNMX3.NAN R3, |R98|, |R16|, R3, !PT ;  /* 0x4000001062037276 */ /* 0x000fe40007820203 */
[----:B------:R-:W2:Y:S01]  /*3f90*/  MUFU.RCP R13, R13 ;  /* 0x0000000d000d7308 */ /* 0x000ea20000001000 */
[----:B-1----:R-:W-:Y:S01]  /*3fa0*/  FMUL2 R14, R14.F32x2.HI_LO, R24.F32x2.HI_LO ;  /* 0x000000180e0e724a */ /* 0x002fe20000000000 */
[----:B------:R-:W-:Y:S02]  /*3fb0*/  FMNMX.NAN R25, |R92|, |R10|, !PT ;  /* 0x4000000a5c197209 */ /* 0x000fe40007820200 */
[----:B------:R-:W-:Y:S01]  /*3fc0*/  FMNMX.NAN R24, |R91|, |R9|, !PT ;  /* 0x400000095b187209 */ /* 0x000fe20007820200 */
[----:B------:R-:W-:Y:S01]  /*3fd0*/  FMUL2 R14, R14.F32x2.HI_LO, R52.F32x2.HI_LO ;  /* 0x000000340e0e724a */ /* 0x000fe20000000000 */
[----:B------:R-:W-:Y:S02]  /*3fe0*/  F2FP.SATFINITE.E4M3.F32.PACK_AB_MERGE_C R9, R97, R96, RZ ;  /* 0x000000606109723e */ /* 0x000fe400048070ff */
[----:B------:R-:W-:Y:S01]  /*3ff0*/  F2FP.SATFINITE.E4M3.F32.PACK_AB_MERGE_C R91, R91, R90, RZ ;  /* 0x0000005a5b5b723e */ /* 0x000fe200048070ff */
[----:B------:R-:W-:Y:S01]  /*4000*/  FMUL2 R14, R14.F32x2.HI_LO, R88.F32 ;  /* 0x000000580e0e724a */ /* 0x000fe20001000000 */
[----:B------:R-:W-:-:S02]  /*4010*/  FMNMX3.NAN R24, |R99|, |R17|, R24, !PT ;  /* 0x4000001163187276 */ /* 0x000fc40007820218 */
[----:B------:R-:W-:Y:S02]  /*4020*/  F2FP.SATFINITE.E4M3.F32.PACK_AB_MERGE_C R17, R17, R16, RZ ;  /* 0x000000101111723e */ /* 0x000fe400048070ff */
[----:B------:R-:W-:Y:S02]  /*4030*/  FMNMX3.NAN R28, |R97|, |R15|, R28, !PT ;  /* 0x4000000f611c7276 */ /* 0x000fe4000782021c */
[----:B------:R-:W-:Y:S01]  /*4040*/  FMNMX3.NAN R25, |R100|, |R18|, R25, !PT ;  /* 0x4000001264197276 */ /* 0x000fe20007820219 */
[----:B--2---:R-:W-:Y:S01]  /*4050*/  FMUL2 R12, R12.F32x2.HI_LO, R26.F32x2.HI_LO ;  /* 0x0000001a0c0c724a */ /* 0x004fe20000000000 */
[----:B------:R-:W-:Y:S02]  /*4060*/  F2FP.SATFINITE.E4M3.F32.PACK_AB_MERGE_C R27, R11, R10, RZ ;  /* 0x0000000a0b1b723e */ /* 0x000fe400048070ff */
[----:B------:R-:W-:Y:S01]  /*4070*/  FMNMX.NAN R10, |R21|, |R5|, !PT ;  /* 0x40000005150a7209 */ /* 0x000fe20007820200 */
[----:B------:R-:W-:Y:S01]  /*4080*/  FMUL2 R12, R12.F32x2.HI_LO, R58.F32x2.HI_LO ;  /* 0x0000003a0c0c724a */ /* 0x000fe20000000000 */
[----:B------:R-:W-:-:S02]  /*4090*/  F2FP.SATFINITE.E4M3.F32.PACK_AB_MERGE_C R11, R21, R20, RZ ;  /* 0x00000014150b723e */ /* 0x000fc400048070ff */
[----:B------:R-:W-:Y:S01]  /*40a0*/  FMNMX.NAN R21, |R20|, |R4|, !PT ;  /* 0x4000000414157209 */ /* 0x000fe20007820200 */
[----:B------:R-:W-:Y:S01]  /*40b0*/  FMUL2 R12, R12.F32x2.HI_LO, R88.F32 ;  /* 0x000000580c0c724a */ /* 0x000fe20001000000 */
[----:B------:R-:W-:Y:S02]  /*40c0*/  F2FP.SATFINITE.E4M3.F32.PACK_AB_MERGE_C R20, R5, R4, RZ ;  /* 0x000000040514723e */ /* 0x000fe400048070ff */
[----:B------:R-:W-:Y:S02]  /*40d0*/  F2FP.SATFINITE.E4M3.F32.PACK_AB_MERGE_C R4, R23, R22, RZ ;  /* 0x000000161704723e */ /* 0x000fe400048070ff */
[----:B------:R-:W-:Y:S02]  /*40e0*/  FMNMX.NAN R23, |R22|, |R6|, !PT ;  /* 0x4000000616177209 */ /* 0x000fe40007820200 */
[----:B------:R-:W-:Y:S02]  /*40f0*/  F2FP.SATFINITE.E4M3.F32.PACK_AB_MERGE_C R22, R99, R98, RZ ;  /* 0x000000626316723e */ /* 0x000fe400048070ff */
[----:B------:R-:W-:-:S02]  /*4100*/  F2FP.SATFINITE.E4M3.F32.PACK_AB_MERGE_C R5, R101, R100, RZ ;  /* 0x000000646505723e */ /* 0x000fc400048070ff */
[----:B------:R-:W-:Y:S02]  /*4110*/  F2FP.SATFINITE.E4M3.F32.PACK_AB_MERGE_C R6, R95, R94, RZ ;  /* 0x0000005e5f06723e */ /* 0x000fe400048070ff */
[----:B------:R-:W-:Y:S02]  /*4120*/  FMNMX3.NAN R101, |R101|, |R19|, R8, !PT ;  /* 0x4000001365657276 */ /* 0x000fe40007820208 */
[----:B------:R-:W-:Y:S02]  /*4130*/  PRMT R8, R5, 0x5410, R22 ;  /* 0x0000541005087816 */ /* 0x000fe40000000016 */
[----:B------:R-:W-:Y:S02]  /*4140*/  PRMT R9, R9, 0x5410, R6 ;  /* 0x0000541009097816 */ /* 0x000fe40000000006 */
[----:B------:R-:W-:Y:S02]  /*4150*/  F2FP.SATFINITE.E4M3.F32.PACK_AB_MERGE_C R26, R93, R92, RZ ;  /* 0x0000005c5d1a723e */ /* 0x000fe400048070ff */
[----:B------:R-:W-:-:S02]  /*4160*/  F2FP.SATFINITE.E4M3.F32.PACK_AB_MERGE_C R6, R13, R12, RZ ;  /* 0x0000000c0d06723e */ /* 0x000fc400048070ff */
[----:B------:R-:W-:Y:S02]  /*4170*/  F2FP.SATFINITE.E4M3.F32.PACK_AB_MERGE_C R5, R15, R14, RZ ;  /* 0x0000000e0f05723e */ /* 0x000fe400048070ff */
[----:B------:R-:W-:Y:S02]  /*4180*/  F2FP.SATFINITE.E4M3.F32.PACK_AB_MERGE_C R22, R19, R18, RZ ;  /* 0x000000121316723e */ /* 0x000fe400048070ff */
[----:B------:R-:W-:Y:S02]  /*4190*/  FMNMX3.NAN R29, |R95|, |R13|, R10, !PT ;  /* 0x4000000d5f1d7276 */ /* 0x000fe4000782020a */
[----:B------:R-:W-:Y:S02]  /*41a0*/  PRMT R10, R26, 0x5410, R91 ;  /* 0x000054101a0a7816 */ /* 0x000fe4000000005b */
[----:B------:R-:W-:Y:S02]  /*41b0*/  PRMT R11, R4, 0x5410, R11 ;  /* 0x00005410040b7816 */ /* 0x000fe4000000000b */
[----:B------:R-:W-:-:S02]  /*41c0*/  PRMT R5, R5, 0x5410, R6 ;  /* 0x0000541005057816 */ /* 0x000fc40000000006 */
[----:B------:R-:W-:Y:S01]  /*41d0*/  PRMT R4, R22, 0x5410, R17 ;  /* 0x0000541016047816 */ /* 0x000fe20000000011 */
[----:B------:R1:W-:Y:S01]  /*41e0*/  STS.128 [R118], R8 ;  /* 0x0000000876007388 */ /* 0x0003e20000000c00 */
[----:B------:R-:W-:Y:S02]  /*41f0*/  PRMT R6, R27, 0x5410, R2 ;  /* 0x000054101b067816 */ /* 0x000fe40000000002 */
[----:B------:R-:W-:Y:S02]  /*4200*/  PRMT R7, R7, 0x5410, R20 ;  /* 0x0000541007077816 */ /* 0x000fe40000000014 */
[----:B------:R-:W-:Y:S02]  /*4210*/  FMNMX3.NAN R12, |R94|, |R12|, R21, !PT ;  /* 0x4000000c5e0c7276 */ /* 0x000fe40007820215 */
[----:B------:R-:W-:Y:S01]  /*4220*/  FMNMX3.NAN R14, |R96|, |R14|, R23, !PT ;  /* 0x4000000e600e7276 */ /* 0x000fe20007820217 */
[----:B------:R1:W-:Y:S01]  /*4230*/  STS.128 [R119], R4 ;  /* 0x0000000477007388 */ /* 0x0003e20000000c00 */
[----:B------:R-:W-:-:S02]  /*4240*/  FMNMX.NAN R24, R24, R29, !PT ;  /* 0x0000001d18187209 */ /* 0x000fc40007820000 */
[----:B------:R-:W-:Y:S01]  /*4250*/  FMNMX.NAN R3, R3, R12, !PT ;  /* 0x0000000c03037209 */ /* 0x000fe20007820000 */
[----:B------:R2:W-:Y:S06]  /*4260*/  MEMBAR.ALL.CTA ;  /* 0x0000000000007992 */ /* 0x0005ec0000008000 */
[----:B--2---:R-:W2:Y:S01]  /*4270*/  FENCE.VIEW.ASYNC.S ;  /* 0x00000000000073c6 */ /* 0x004ea20000000000 */
[----:B------:R-:W-:Y:S02]  /*4280*/  FMNMX3.NAN R24, R101, R28, R24, !PT ;  /* 0x0000001c65187276 */ /* 0x000fe40007820018 */
[----:B------:R-:W-:-:S04]  /*4290*/  FMNMX3.NAN R3, R25, R14, R3, !PT ;  /* 0x0000000e19037276 */ /* 0x000fc80007820003 */
[----:B------:R-:W-:-:S04]  /*42a0*/  FMNMX3.NAN R24, R3, R24, RZ, !PT ;  /* 0x0000001803187276 */ /* 0x000fc800078200ff */
[----:B------:R-:W-:Y:S01]  /*42b0*/  FMNMX R127, R24, R127, !PT ;  /* 0x0000007f187f7209 */ /* 0x000fe20007800000 */
[----:B--2---:R-:W-:Y:S06]  /*42c0*/  BAR.SYNC.DEFER_BLOCKING 0x2, 0x80 ;  /* 0x0082000000007b1d */ /* 0x004fec0000010000 */
[----:B------:R-:W-:Y:S05]  /*42d0*/  @P2 BRA `(.L_x_56) ;  /* 0x0000000000442947 */ /* 0x000fea0003800000 */
[----:B------:R-:W-:Y:S01]  /*42e0*/  IMAD R128, R89, 0x4, R128 ;  /* 0x0000000459807824 */ /* 0x000fe200078e0280 */
[----:B------:R-:W-:Y:S01]  /*42f0*/  UIADD3 UR12, UP0, UPT, UR10, 0x2c0, URZ ;  /* 0x000002c00a0c7890 */ /* 0x000fe2000ff1e0ff */
[----:B------:R-:W-:Y:S02]  /*4300*/  PLOP3.LUT P0, PT, PT, PT, PT, 0x80, 0x8 ;  /* 0x000000000008781c */ /* 0x000fe40003f0f070 */
[----:B------:R-:W-:Y:S01]  /*4310*/  IADD3 R2, PT, PT, R87, 0x4400, RZ ;  /* 0x0000440057027810 */ /* 0x000fe20007ffe0ff */
[----:B------:R-:W-:Y:S01]  /*4320*/  IMAD.SHL.U32 R128, R128, 0x10, RZ ;  /* 0x0000001080807824 */ /* 0x000fe200078e00ff */
[----:B------:R-:W-:-:S12]  /*4330*/  UIADD3.X UR13, UPT, UPT, URZ, UR11, URZ, UP0, !UPT ;  /* 0x0000000bff0d7290 */ /* 0x000fd800087fe4ff */
.L_x_57:
        /* <DEDUP_REMOVED lines=9> */
[----:B--2---:R-:W-:Y:S05]  /*43d0*/  @P0 BRA.U.ANY `(.L_x_57) ;  /* 0xfffffffd00d80947 */ /* 0x004fea000393ffff */
[----:B------:R0:W-:Y:S02]  /*43e0*/  UTMACMDFLUSH ;  /* 0x00000000000079b7 */ /* 0x0001e40000000000 */
.L_x_56:
[----:B------:R-:W-:Y:S01]  /*43f0*/  BAR.SYNC.DEFER_BLOCKING 0x2, 0x80 ;  /* 0x0082000000007b1d */ /* 0x000fe20000010000 */
[----:B------:R-:W-:Y:S01]  /*4400*/  HFMA2 R128, -RZ, RZ, 0, 1.1920928955078125e-07 ;  /* 0x00000002ff807431 */ /* 0x000fe200000001ff */
[----:B------:R-:W-:-:S04]  /*4410*/  PLOP3.LUT P0, PT, PT, PT, PT, 0x8, 0x80 ;  /* 0x000000000080781c */ /* 0x000fc80003f0e170 */
[----:B------:R-:W-:Y:S09]  /*4420*/  @P3 BRA `(.L_x_58) ;  /* 0xffffffe800f43947 */ /* 0x000ff2000383ffff */
[----:B------:R-:W-:Y:S01]  /*4430*/  ELECT P0, URZ, PT ;  /* 0x0000000000ff782f */ /* 0x000fe20003800000 */
[C---:B------:R-:W-:Y:S01]  /*4440*/  IMAD R3, R108.reuse, 0x8, R87 ;  /* 0x000000086c037824 */ /* 0x040fe200078e0257 */
[----:B------:R-:W-:Y:S01]  /*4450*/  SHF.L.U32 R2, R107, 0x1f, RZ ;  /* 0x0000001f6b027819 */ /* 0x000fe200000006ff */
[----:B------:R-:W-:Y:S01]  /*4460*/  BSSY B0, `(.L_x_59) ;  /* 0x0000006000007945 */ /* 0x000fe20003800000 */
[----:B------:R-:W-:-:S09]  /*4470*/  LEA R91, R108, R87, 0x4 ;  /* 0x000000576c5b7211 */ /* 0x000fd200078e20ff */
[----:B-1----:R-:W-:-:S04]  /*4480*/  @P0 IMAD.MOV.U32 R5, RZ, RZ, 0x1 ;  /* 0x00000001ff050424 */ /* 0x002fc800078e00ff */
[----:B------:R1:W-:Y:S01]  /*4490*/  @P0 SYNCS.ARRIVE.TRANS64.ART0 RZ, [R124+URZ+0x70], R5 ;  /* 0x000070057cff09a7 */ /* 0x0003e200085000ff */
[----:B------:R-:W2:Y:S02]  /*44a0*/  SYNCS.PHASECHK.TRANS64.TRYWAIT P0, [R3+URZ+0x80], R2 ;  /* 0x00008002030075a7 */ /* 0x000ea400080011ff */
[----:B-12---:R-:W-:Y:S05]  /*44b0*/  @!P0 BRA `(.L_x_60) ;  /* 0x0000000800cc8947 */ /* 0x006fea0003800000 */
.L_x_92:
[----:B------:R-:W-:Y:S05]  /*44c0*/  BSYNC B0 ;  /* 0x0000000000007941 */ /* 0x000fea0003800000 */
.L_x_59:
[----:B------:R-:W2:Y:S01]  /*44d0*/  LDS.128 R88, [R91+0x38410] ;  /* 0x038410005b587984 */ /* 0x000ea20000000c00 */
[----:B------:R-:W-:Y:S01]  /*44e0*/  CREDUX.MAXABS.F32.NAN UR4, R127 ;  /* 0x000000007f0472cc */ /* 0x000fe20000006400 */
[----:B------:R-:W-:Y:S01]  /*44f0*/  BSSY.RECONVERGENT B0, `(.L_x_61) ;  /* 0x0000014000007945 */ /* 0x000fe20003800200 */
[----:B------:R-:W-:Y:S01]  /*4500*/  ISETP.NE.AND P0, PT, R102, RZ, PT ;  /* 0x000000ff6600720c */ /* 0x000fe20003f05270 */
[----:B------:R3:W-:Y:S06]  /*4510*/  MEMBAR.ALL.CTA ;  /* 0x0000000000007992 */ /* 0x0007ec0000008000 */
[----:B---3--:R-:W3:Y:S01]  /*4520*/  FENCE.VIEW.ASYNC.S ;  /* 0x00000000000073c6 */ /* 0x008ee20000000000 */
[----:B------:R-:W-:-:S02]  /*4530*/  VIADD R106, R106, 0x1 ;  /* 0x000000016a6a7836 */ /* 0x000fc40000000000 */
[----:B------:R-:W-:Y:S02]  /*4540*/  VIADD R108, R108, 0x1 ;  /* 0x000000016c6c7836 */ /* 0x000fe40000000000 */
[----:B-1----:R-:W-:Y:S01]  /*4550*/  IMAD.U32 R5, RZ, RZ, UR4 ;  /* 0x00000004ff057e24 */ /* 0x002fe2000f8e00ff */
[----:B---3--:R1:W-:Y:S04]  /*4560*/  SYNCS.ARRIVE.TRANS64.ART0 RZ, [R3+URZ+0x90], R0 ;  /* 0x0000900003ff79a7 */ /* 0x0083e800085000ff */
[----:B------:R1:W-:Y:S01]  /*4570*/  @!P0 STS [R120+0x38400], R5 ;  /* 0x0384000578008388 */ /* 0x0003e20000000800 */
[----:B------:R-:W-:Y:S01]  /*4580*/  BAR.SYNC.DEFER_BLOCKING 0x2, 0x80 ;  /* 0x0082000000007b1d */ /* 0x000fe20000010000 */
[----:B------:R-:W-:-:S13]  /*4590*/  LOP3.LUT P0, RZ, R122, R102, RZ, 0xfc, !PT ;  /* 0x000000667aff7212 */ /* 0x000fda000780fcff */
[----:B------:R-:W-:Y:S05]  /*45a0*/  @P0 BRA `(.L_x_62) ;  /* 0x0000000000200947 */ /* 0x000fea0003800000 */
[----:B------:R-:W-:Y:S01]  /*45b0*/  IMAD.U32 R87, RZ, RZ, UR7 ;  /* 0x00000007ff577e24 */ /* 0x000fe2000f8e00ff */
[----:B------:R-:W3:Y:S04]  /*45c0*/  LDCU.64 UR4, c[0x0][0x740] ;  /* 0x0000e800ff0477ac */ /* 0x000ee80008000a00 */
[----:B-1----:R-:W1:Y:S01]  /*45d0*/  LDS.128 R4, [R87+0x38400] ;  /* 0x0384000057047984 */ /* 0x002e620000000c00 */
[----:B---3--:R-:W-:-:S04]  /*45e0*/  LEA R2, P0, R103, UR4, 0x2 ;  /* 0x0000000467027c11 */ /* 0x008fc8000f8010ff */
[----:B------:R-:W-:Y:S02]  /*45f0*/  LEA.HI.X R3, R103, UR5, R86, 0x2, P0 ;  /* 0x0000000567037c11 */ /* 0x000fe400080f1456 */
[----:B-1----:R-:W-:-:S04]  /*4600*/  FMNMX3 R4, R4, RZ, R5, !PT ;  /* 0x000000ff04047276 */ /* 0x002fc80007800005 */
[----:B------:R-:W-:-:S05]  /*4610*/  FMNMX3 R7, R4, R6, R7, !PT ;  /* 0x0000000604077276 */ /* 0x000fca0007800007 */
[----:B------:R3:W-:Y:S02]  /*4620*/  REDG.E.MAX.S32.STRONG.GPU desc[UR22][R2.64], R7 ;  /* 0x000000070200798e */ /* 0x0007e4000d12e316 */
.L_x_62:
[----:B------:R-:W-:Y:S05]  /*4630*/  BSYNC.RECONVERGENT B0 ;  /* 0x0000000000007941 */ /* 0x000fea0003800200 */
.L_x_61:
[----:B--2---:R-:W-:Y:S02]  /*4640*/  ISETP.NE.AND P0, PT, R91, 0x1, PT ;  /* 0x000000015b00780c */ /* 0x004fe40003f05270 */
[----:B------:R-:W-:Y:S02]  /*4650*/  ISETP.NE.AND P1, PT, R108, 0x2, PT ;  /* 0x000000026c00780c */ /* 0x000fe40003f25270 */
[----:B------:R-:W-:Y:S02]  /*4660*/  ISETP.NE.AND P2, PT, R106, 0x2, PT ;  /* 0x000000026a00780c */ /* 0x000fe40003f45270 */
[----:B------:R-:W-:Y:S02]  /*4670*/  SEL R4, RZ, 0x1, P1 ;  /* 0x00000001ff047807 */ /* 0x000fe40000800000 */
[----:B---3--:R-:W-:Y:S02]  /*4680*/  SEL R2, RZ, 0x1, P2 ;  /* 0x00000001ff027807 */ /* 0x008fe40001000000 */
[----:B------:R-:W-:-:S02]  /*4690*/  LOP3.LUT R107, R107, R4, RZ, 0x3c, !PT ;  /* 0x000000046b6b7212 */ /* 0x000fc400078e3cff */
[----:B------:R-:W-:Y:S02]  /*46a0*/  LOP3.LUT R105, R105, R2, RZ, 0x3c, !PT ;  /* 0x0000000269697212 */ /* 0x000fe400078e3cff */
[----:B------:R-:W-:Y:S02]  /*46b0*/  SEL R108, R108, RZ, P1 ;  /* 0x000000ff6c6c7207 */ /* 0x000fe40000800000 */
[----:B------:R-:W-:Y:S01]  /*46c0*/  SEL R106, R106, RZ, P2 ;  /* 0x000000ff6a6a7207 */ /* 0x000fe20001000000 */
[----:B------:R-:W-:Y:S06]  /*46d0*/  @!P0 BRA `(.L_x_63) ;  /* 0xffffffe400fc8947 */ /* 0x000fec000383ffff */
.L_x_51:
[----:B------:R-:W-:-:S13]  /*46e0*/  ISETP.NE.AND P0, PT, R122, RZ, PT ;  /* 0x000000ff7a00720c */ /* 0x000fda0003f05270 */
[----:B------:R-:W-:Y:S05]  /*46f0*/  @P0 BRA `(.L_x_64) ;  /* 0x00000000001c0947 */ /* 0x000fea0003800000 */
[----:B------:R-:W3:Y:S01]  /*4700*/  S2UR UR4, SR_CgaCtaId ;  /* 0x00000000000479c3 */ /* 0x000ee20000008800 */
[----:B------:R-:W-:Y:S02]  /*4710*/  ELECT P1, URZ, PT ;  /* 0x0000000000ff782f */ /* 0x000fe40003820000 */
[----:B------:R-:W-:Y:S01]  /*4720*/  MOV R2, 0x1 ;  /* 0x0000000100027802 */ /* 0x000fe20000000f00 */
[----:B------:R-:W-:-:S04]  /*4730*/  UMOV UR5, 0x40 ;  /* 0x0000004000057882 */ /* 0x000fc80000000000 */
[----:B------:R-:W-:Y:S01]  /*4740*/  UVIRTCOUNT.DEALLOC.SMPOOL 0x80 ;  /* 0x000000800000784c */ /* 0x000fe20000000000 */
[----:B---3--:R-:W-:-:S09]  /*4750*/  ULEA UR4, UR4, UR5, 0x18 ;  /* 0x0000000504047291 */ /* 0x008fd2000f8ec0ff */
[----:B------:R3:W-:Y:S03]  /*4760*/  @P1 STS.U8 [UR4], R2 ;  /* 0x00000002ff001988 */ /* 0x0007e60008000004 */
.L_x_64:
[----:B------:R-:W-:Y:S06]  /*4770*/  BAR.SYNC.DEFER_BLOCKING 0x2, 0x80 ;  /* 0x0082000000007b1d */ /* 0x000fec0000010000 */
[----:B------:R-:W-:Y:S05]  /*4780*/  @P0 BRA `(.L_x_65) ;  /* 0x00000000009c0947 */ /* 0x000fea0003800000 */
[----:B------:R-:W4:Y:S01]  /*4790*/  S2UR UR5, SR_CgaCtaId ;  /* 0x00000000000579c3 */ /* 0x000f220000008800 */
[----:B------:R-:W-:Y:S01]  /*47a0*/  NOP ;  /* 0x0000000000007918 */ /* 0x000fe20000000000 */
[----:B------:R-:W-:Y:S01]  /*47b0*/  UMOV UR4, 0x50 ;  /* 0x0000005000047882 */ /* 0x000fe20000000000 */
[----:B------:R-:W-:Y:S01]  /*47c0*/  LOP3.LUT R4, R121, 0xffff, RZ, 0xc0, !PT ;  /* 0x0000ffff79047812 */ /* 0x000fe200078ec0ff */
[----:B-12---:R-:W-:-:S03]  /*47d0*/  IMAD.MOV.U32 R3, RZ, RZ, 0xffff ;  /* 0x0000ffffff037424 */ /* 0x006fc600078e00ff */
[----:B------:R-:W-:-:S04]  /*47e0*/  SHF.R.U32.HI R4, RZ, 0x5, R4 ;  /* 0x00000005ff047819 */ /* 0x000fc80000011604 */
[----:B------:R-:W-:Y:S01]  /*47f0*/  SHF.L.U32 R3, R3, R4, RZ ;  /* 0x0000000403037219 */ /* 0x000fe200000006ff */
[----:B------:R-:W-:-:S05]  /*4800*/  VIADD R5, R4, 0x10 ;  /* 0x0000001004057836 */ /* 0x000fca0000000000 */
[----:B------:R-:W-:Y:S01]  /*4810*/  SHF.L.U32 R0, R0, R5, RZ ;  /* 0x0000000500007219 */ /* 0x000fe200000006ff */
[----:B----4-:R-:W-:-:S03]  /*4820*/  ULEA UR5, UR5, UR4, 0x18 ;  /* 0x0000000405057291 */ /* 0x010fc6000f8ec0ff */
[----:B------:R-:W-:-:S04]  /*4830*/  LOP3.LUT R5, R0, R3, RZ, 0xfc, !PT ;  /* 0x0000000300057212 */ /* 0x000fc800078efcff */
[C---:B------:R-:W-:Y:S02]  /*4840*/  LOP3.LUT R3, R5.reuse, 0xffff, RZ, 0xc0, !PT ;  /* 0x0000ffff05037812 */ /* 0x040fe400078ec0ff */
[----:B---3--:R-:W1:Y:S02]  /*4850*/  LDS R2, [UR5] ;  /* 0x00000005ff027984 */ /* 0x008e640008000800 */
[----:B-1----:R-:W-:-:S04]  /*4860*/  LOP3.LUT R0, R5, 0xffff, R2, 0x80, !PT ;  /* 0x0000ffff05007812 */ /* 0x002fc800078e8002 */
[----:B------:R-:W-:-:S13]  /*4870*/  ISETP.NE.AND P0, PT, R0, R3, PT ;  /* 0x000000030000720c */ /* 0x000fda0003f05270 */
[----:B------:R-:W-:Y:S05]  /*4880*/  @P0 BRA `(.L_x_66) ;  /* 0x0000000000500947 */ /* 0x000fea0003800000 */
[----:B------:R-:W-:Y:S02]  /*4890*/  SHF.R.U32.HI R0, RZ, 0x10, R2 ;  /* 0x00000010ff007819 */ /* 0x000fe40000011602 */
[----:B------:R-:W-:-:S04]  /*48a0*/  SHF.R.U32.HI R3, RZ, 0x10, R5 ;  /* 0x00000010ff037819 */ /* 0x000fc80000011605 */
[----:B------:R-:W-:-:S04]  /*48b0*/  LOP3.LUT R0, R0, R3, RZ, 0xc0, !PT ;  /* 0x0000000300007212 */ /* 0x000fc800078ec0ff */
[----:B------:R-:W-:-:S13]  /*48c0*/  ISETP.NE.AND P0, PT, R0, R3, PT ;  /* 0x000000030000720c */ /* 0x000fda0003f05270 */
[----:B------:R-:W-:Y:S05]  /*48d0*/  @P0 BRA `(.L_x_67) ;  /* 0x0000000000300947 */ /* 0x000fea0003800000 */
[----:B------:R-:W-:Y:S01]  /*48e0*/  R2UR UR8, R5 ;  /* 0x00000000050872ca */ /* 0x000fe200000e0000 */
[----:B------:R-:W1:Y:S01]  /*48f0*/  S2R R2, SR_LANEID ;  /* 0x0000000000027919 */ /* 0x000e620000000000 */
[----:B------:R-:W-:Y:S02]  /*4900*/  VOTEU.ANY UR6, UPT, PT ;  /* 0x0000000000067886 */ /* 0x000fe400038e0100 */
[----:B------:R-:W-:-:S09]  /*4910*/  UFLO.U32 UR6, UR6 ;  /* 0x00000006000672bd */ /* 0x000fd200080e0000 */
[----:B------:R-:W-:-:S06]  /*4920*/  ULOP3.LUT UR8, URZ, UR8, URZ, 0x33, !UPT ;  /* 0x00000008ff087292 */ /* 0x000fcc000f8e33ff */
[----:B------:R-:W-:-:S04]  /*4930*/  IMAD.U32 R0, RZ, RZ, UR8 ;  /* 0x00000008ff007e24 */ /* 0x000fc8000f8e00ff */
[----:B------:R-:W2:Y:S02]  /*4940*/  REDUX UR4, R0 ;  /* 0x00000000000473c4 */ /* 0x000ea40000000000 */
[----:B------:R3:W-:Y:S01]  /*4950*/  UTCATOMSWS.AND URZ, UR8 ;  /* 0x0000000800ff79e3 */ /* 0x0007e20008000000 */
[----:B-1----:R-:W-:Y:S01]  /*4960*/  ISETP.EQ.U32.AND P0, PT, R2, UR6, PT ;  /* 0x0000000602007c0c */ /* 0x002fe2000bf02070 */
[----:B--2---:R-:W-:-:S12]  /*4970*/  IMAD.U32 R2, RZ, RZ, UR4 ;  /* 0x00000004ff027e24 */ /* 0x004fd8000f8e00ff */
[----:B------:R3:W-:Y:S01]  /*4980*/  @P0 ATOMS.AND RZ, [UR5], R2 ;  /* 0x00000002ffff098c */ /* 0x0007e2000a800005 */
[----:B------:R-:W-:Y:S05]  /*4990*/  BRA `(.L_x_68) ;  /* 0x0000000000147947 */ /* 0x000fea0003800000 */
.L_x_67:
[----:B------:R-:W-:Y:S02]  /*49a0*/  MOV R2, 0x49c0 ;  /* 0x000049c000027802 */ /* 0x000fe40000000f00 */
[----:B------:R-:W-:Y:S05]  /*49b0*/  CALL.REL.NOINC `($__internal_0_$__cuda_sm10x_tcgen05_guardrail_trap_col_being_dealloced_not_returned_by_alloc) ;  /* 0x0000000400a87944 */ /* 0x000fea0003c00000 */
[----:B------:R-:W-:Y:S05]  /*49c0*/  BRA `(.L_x_68) ;  /* 0x0000000000087947 */ /* 0x000fea0003800000 */
.L_x_66:
[----:B------:R-:W-:Y:S02]  /*49d0*/  MOV R2, 0x49f0 ;  /* 0x000049f000027802 */ /* 0x000fe40000000f00 */
[----:B------:R-:W-:Y:S05]  /*49e0*/  CALL.REL.NOINC `($__internal_2_$__cuda_sm10x_tcgen05_guardrail_trap_unallocated_columns_being_dealloced) ;  /* 0x0000000400b47944 */ /* 0x000fea0003c00000 */
.L_x_68:
[----:B------:R-:W-:Y:S01]  /*49f0*/  NOP ;  /* 0x0000000000007918 */ /* 0x000fe20000000000 */
.L_x_65:
[----:B------:R-:W-:-:S04]  /*4a00*/  DEPBAR.LE SB0, 0x0 ;  /* 0x000080000000791a */ /* 0x000fc80000000000 */
[----:B------:R-:W-:-:S04]  /*4a10*/  DEPBAR.LE SB0, 0x0 ;  /* 0x000080000000791a */ /* 0x000fc80000000000 */
[----:B---3--:R-:W-:Y:S05]  /*4a20*/  EXIT ;  /* 0x000000000000794d */ /* 0x008fea0003800000 */
.L_x_21:
[----:B------:R-:W-:-:S07]  /*4a30*/  MOV R20, R21 ;  /* 0x0000001500147202 */ /* 0x000fce0000000f00 */
.L_x_69:
[----:B----4-:R4:W3:Y:S02]  /*4a40*/  SYNCS.PHASECHK.TRANS64.TRYWAIT P0, [R14+URZ+0x90], R21 ;  /* 0x000090150e0075a7 */ /* 0x0108e400080011ff */
[----:B---3--:R-:W-:Y:S05]  /*4a50*/  @!P0 NANOSLEEP.SYNCS 0x989680 ;  /* 0x009896800000895d */ /* 0x008fea0003900000 */
[----:B------:R-:W3:Y:S02]  /*4a60*/  @!P0 SYNCS.PHASECHK.TRANS64 P0, [R14+URZ+0x90], R21 ;  /* 0x000090150e0085a7 */ /* 0x000ee400080010ff */
[----:B---3--:R-:W-:Y:S05]  /*4a70*/  @!P0 BRA `(.L_x_69) ;  /* 0xfffffffc00f08947 */ /* 0x008fea000383ffff */
[----:B------:R-:W-:Y:S05]  /*4a80*/  BRA `(.L_x_70) ;  /* 0xffffffc400247947 */ /* 0x000fea000383ffff */
.L_x_23:
[----:B------:R-:W-:-:S07]  /*4a90*/  MOV R7, R6 ;  /* 0x0000000600077202 */ /* 0x000fce0000000f00 */
.L_x_71:
[----:B--2---:R2:W3:Y:S02]  /*4aa0*/  SYNCS.PHASECHK.TRANS64.TRYWAIT P0, [R2+URZ+0x90], R7 ;  /* 0x00009007020075a7 */ /* 0x0044e400080011ff */
[----:B---3--:R-:W-:Y:S05]  /*4ab0*/  @!P0 NANOSLEEP.SYNCS 0x989680 ;  /* 0x009896800000895d */ /* 0x008fea0003900000 */
[----:B------:R-:W3:Y:S02]  /*4ac0*/  @!P0 SYNCS.PHASECHK.TRANS64 P0, [R2+URZ+0x90], R7 ;  /* 0x00009007020085a7 */ /* 0x000ee400080010ff */
[----:B---3--:R-:W-:Y:S05]  /*4ad0*/  @!P0 BRA `(.L_x_71) ;  /* 0xfffffffc00f08947 */ /* 0x008fea000383ffff */
[----:B------:R-:W-:Y:S05]  /*4ae0*/  BRA `(.L_x_72) ;  /* 0xffffffc400d07947 */ /* 0x000fea000383ffff */
.L_x_24:
[----:B------:R-:W-:-:S07]  /*4af0*/  MOV R9, R8 ;  /* 0x0000000800097202 */ /* 0x000fce0000000f00 */
.L_x_73:
[----:B--2---:R2:W3:Y:S02]  /*4b00*/  SYNCS.PHASECHK.TRANS64.TRYWAIT P0, [R3+URZ+0x90], R9 ;  /* 0x00009009030075a7 */ /* 0x0044e400080011ff */
[----:B---3--:R-:W-:Y:S05]  /*4b10*/  @!P0 NANOSLEEP.SYNCS 0x989680 ;  /* 0x009896800000895d */ /* 0x008fea0003900000 */
[----:B------:R-:W3:Y:S02]  /*4b20*/  @!P0 SYNCS.PHASECHK.TRANS64 P0, [R3+URZ+0x90], R9 ;  /* 0x00009009030085a7 */ /* 0x000ee400080010ff */
[----:B---3--:R-:W-:Y:S05]  /*4b30*/  @!P0 BRA `(.L_x_73) ;  /* 0xfffffffc00f08947 */ /* 0x008fea000383ffff */
[----:B------:R-:W-:Y:S05]  /*4b40*/  BRA `(.L_x_16) ;  /* 0xffffffc800047947 */ /* 0x000fea000383ffff */
.L_x_26:
[----:B------:R-:W-:-:S07]  /*4b50*/  MOV R0, UR32 ;  /* 0x0000002000007c02 */ /* 0x000fce0008000f00 */
.L_x_74:
[----:B---3--:R3:W4:Y:S02]  /*4b60*/  SYNCS.PHASECHK.TRANS64.TRYWAIT P0, [R0+URZ+0x80], RZ ;  /* 0x000080ff000075a7 */ /* 0x00872400080011ff */
[----:B----4-:R-:W-:Y:S05]  /*4b70*/  @!P0 NANOSLEEP.SYNCS 0x989680 ;  /* 0x009896800000895d */ /* 0x010fea0003900000 */
[----:B------:R-:W4:Y:S02]  /*4b80*/  @!P0 SYNCS.PHASECHK.TRANS64 P0, [R0+URZ+0x80], RZ ;  /* 0x000080ff000085a7 */ /* 0x000f2400080010ff */
[----:B----4-:R-:W-:Y:S05]  /*4b90*/  @!P0 BRA `(.L_x_74) ;  /* 0xfffffffc00f08947 */ /* 0x010fea000383ffff */
[----:B------:R-:W-:Y:S05]  /*4ba0*/  BRA `(.L_x_75) ;  /* 0xffffffc800047947 */ /* 0x000fea000383ffff */
.L_x_29:
[----:B------:R-:W-:Y:S02]  /*4bb0*/  MOV R6, UR9 ;  /* 0x0000000900067c02 */ /* 0x000fe40008000f00 */
[----:B------:R-:W-:Y:S02]  /*4bc0*/  MOV R7, UR9 ;  /* 0x0000000900077c02 */ /* 0x000fe40008000f00 */
[----:B------:R-:W-:-:S07]  /*4bd0*/  MOV R3, UR5 ;  /* 0x0000000500037c02 */ /* 0x000fce0008000f00 */
.L_x_76:
[----:B--2---:R2:W3:Y:S02]  /*4be0*/  SYNCS.PHASECHK.TRANS64.TRYWAIT P0, [R3+URZ+0x30], R7 ;  /* 0x00003007030075a7 */ /* 0x0044e400080011ff */
[----:B---3--:R-:W-:Y:S05]  /*4bf0*/  @!P0 NANOSLEEP.SYNCS 0x989680 ;  /* 0x009896800000895d */ /* 0x008fea0003900000 */
[----:B------:R-:W3:Y:S02]  /*4c00*/  @!P0 SYNCS.PHASECHK.TRANS64 P0, [R3+URZ+0x30], R7 ;  /* 0x00003007030085a7 */ /* 0x000ee400080010ff */
[----:B---3--:R-:W-:Y:S05]  /*4c10*/  @!P0 BRA `(.L_x_76) ;  /* 0xfffffffc00f08947 */ /* 0x008fea000383ffff */
[----:B------:R-:W-:Y:S05]  /*4c20*/  BRA `(.L_x_28) ;  /* 0xffffffc800cc7947 */ /* 0x000fea000383ffff */
.L_x_31:
[----:B------:R-:W-:-:S07]  /*4c30*/  MOV R5, R4 ;  /* 0x0000000400057202 */ /* 0x000fce0000000f00 */
.L_x_77:
[----:B---3--:R3:W4:Y:S02]  /*4c40*/  SYNCS.PHASECHK.TRANS64.TRYWAIT P0, [R3+URZ+0x80], R5 ;  /* 0x00008005030075a7 */ /* 0x00872400080011ff */
[----:B----4-:R-:W-:Y:S05]  /*4c50*/  @!P0 NANOSLEEP.SYNCS 0x989680 ;  /* 0x009896800000895d */ /* 0x010fea0003900000 */
[----:B------:R-:W4:Y:S02]  /*4c60*/  @!P0 SYNCS.PHASECHK.TRANS64 P0, [R3+URZ+0x80], R5 ;  /* 0x00008005030085a7 */ /* 0x000f2400080010ff */
[----:B----4-:R-:W-:Y:S05]  /*4c70*/  @!P0 BRA `(.L_x_77) ;  /* 0xfffffffc00f08947 */ /* 0x010fea000383ffff */
[----:B------:R-:W-:Y:S05]  /*4c80*/  BRA `(.L_x_78) ;  /* 0xffffffcc001c7947 */ /* 0x000fea000383ffff */
.L_x_33:
[----:B------:R-:W-:Y:S02]  /*4c90*/  MOV R2, UR4 ;  /* 0x0000000400027c02 */ /* 0x000fe40008000f00 */
[----:B--2---:R-:W-:Y:S02]  /*4ca0*/  MOV R3, UR4 ;  /* 0x0000000400037c02 */ /* 0x004fe40008000f00 */
[----:B------:R-:W-:-:S07]  /*4cb0*/  MOV R0, UR5 ;  /* 0x0000000500007c02 */ /* 0x000fce0008000f00 */
.L_x_79:
[----:B--2---:R2:W3:Y:S02]  /*4cc0*/  SYNCS.PHASECHK.TRANS64.TRYWAIT P0, [R0+URZ+0x30], R3 ;  /* 0x00003003000075a7 */ /* 0x0044e400080011ff */
[----:B---3--:R-:W-:Y:S05]  /*4cd0*/  @!P0 NANOSLEEP.SYNCS 0x989680 ;  /* 0x009896800000895d */ /* 0x008fea0003900000 */
[----:B------:R-:W3:Y:S02]  /*4ce0*/  @!P0 SYNCS.PHASECHK.TRANS64 P0, [R0+URZ+0x30], R3 ;  /* 0x00003003000085a7 */ /* 0x000ee400080010ff */
[----:B---3--:R-:W-:Y:S05]  /*4cf0*/  @!P0 BRA `(.L_x_79) ;  /* 0xfffffffc00f08947 */ /* 0x008fea000383ffff */
[----:B------:R-:W-:Y:S05]  /*4d00*/  BRA `(.L_x_80) ;  /* 0xffffffcc009c7947 */ /* 0x000fea000383ffff */
.L_x_35:
[----:B---3--:R-:W-:-:S07]  /*4d10*/  MOV R0, UR12 ;  /* 0x0000000c00007c02 */ /* 0x008fce0008000f00 */
.L_x_81:
[----:B---3--:R3:W4:Y:S02]  /*4d20*/  SYNCS.PHASECHK.TRANS64.TRYWAIT P0, [R0+URZ+0x80], RZ ;  /* 0x000080ff000075a7 */ /* 0x00872400080011ff */
[----:B----4-:R-:W-:Y:S05]  /*4d30*/  @!P0 NANOSLEEP.SYNCS 0x989680 ;  /* 0x009896800000895d */ /* 0x010fea0003900000 */
[----:B------:R-:W4:Y:S02]  /*4d40*/  @!P0 SYNCS.PHASECHK.TRANS64 P0, [R0+URZ+0x80], RZ ;  /* 0x000080ff000085a7 */ /* 0x000f2400080010ff */
[----:B----4-:R-:W-:Y:S05]  /*4d50*/  @!P0 BRA `(.L_x_81) ;  /* 0xfffffffc00f08947 */ /* 0x010fea000383ffff */
[----:B------:R-:W-:Y:S05]  /*4d60*/  BRA `(.L_x_82) ;  /* 0xffffffcc00b47947 */ /* 0x000fea000383ffff */
.L_x_38:
[----:B------:R-:W-:Y:S02]  /*4d70*/  MOV R2, UR18 ;  /* 0x0000001200027c02 */ /* 0x000fe40008000f00 */
[-C--:B------:R-:W-:Y:S02]  /*4d80*/  MOV R8, R3.reuse ;  /* 0x0000000300087202 */ /* 0x080fe40000000f00 */
[----:B------:R-:W-:-:S07]  /*4d90*/  MOV R9, R3 ;  /* 0x0000000300097202 */ /* 0x000fce0000000f00 */
.L_x_83:
[----:B--2---:R2:W3:Y:S02]  /*4da0*/  SYNCS.PHASECHK.TRANS64.TRYWAIT P0, [R2+URZ+0x70], R9 ;  /* 0x00007009020075a7 */ /* 0x0044e400080011ff */
[----:B---3--:R-:W-:Y:S05]  /*4db0*/  @!P0 NANOSLEEP.SYNCS 0x989680 ;  /* 0x009896800000895d */ /* 0x008fea0003900000 */
[----:B------:R-:W3:Y:S02]  /*4dc0*/  @!P0 SYNCS.PHASECHK.TRANS64 P0, [R2+URZ+0x70], R9 ;  /* 0x00007009020085a7 */ /* 0x000ee400080010ff */
[----:B---3--:R-:W-:Y:S05]  /*4dd0*/  @!P0 BRA `(.L_x_83) ;  /* 0xfffffffc00f08947 */ /* 0x008fea000383ffff */
[----:B------:R-:W-:Y:S05]  /*4de0*/  BRA `(.L_x_37) ;  /* 0xffffffd000e07947 */ /* 0x000fea000383ffff */
.L_x_40:
[----:B------:R-:W-:Y:S02]  /*4df0*/  MOV R8, UR25 ;  /* 0x0000001900087c02 */ /* 0x000fe40008000f00 */
[----:B------:R-:W-:Y:S02]  /*4e00*/  MOV R9, UR25 ;  /* 0x0000001900097c02 */ /* 0x000fe40008000f00 */
[----:B------:R-:W-:Y:S07]  /*4e10*/  MOV R2, UR13 ;  /* 0x0000000d00027c02 */ /* 0x000fee0008000f00 */
.L_x_84:
[----:B--2---:R2:W3:Y:S02]  /*4e20*/  SYNCS.PHASECHK.TRANS64.TRYWAIT P1, [R2+URZ], R9 ;  /* 0x00000009020075a7 */ /* 0x0044e400080211ff */
[----:B---3--:R-:W-:Y:S05]  /*4e30*/  @!P1 NANOSLEEP.SYNCS 0x989680 ;  /* 0x009896800000995d */ /* 0x008fea0003900000 */
[----:B------:R-:W3:Y:S02]  /*4e40*/  @!P1 SYNCS.PHASECHK.TRANS64 P1, [R2+URZ], R9 ;  /* 0x00000009020095a7 */ /* 0x000ee400080210ff */
[----:B---3--:R-:W-:Y:S05]  /*4e50*/  @!P1 BRA `(.L_x_84) ;  /* 0xfffffffc00f09947 */ /* 0x008fea000383ffff */
[----:B------:R-:W-:Y:S05]  /*4e60*/  BRA `(.L_x_39) ;  /* 0xffffffd400547947 */ /* 0x000fea000383ffff */
.L_x_42:
[-C--:B------:R-:W-:Y:S02]  /*4e70*/  MOV R8, R2.reuse ;  /* 0x0000000200087202 */ /* 0x080fe40000000f00 */
[----:B------:R-:W-:-:S07]  /*4e80*/  MOV R9, R2 ;  /* 0x0000000200097202 */ /* 0x000fce0000000f00 */
.L_x_85:
[----:B--2---:R2:W3:Y:S02]  /*4e90*/  SYNCS.PHASECHK.TRANS64.TRYWAIT P0, [R3+URZ+0x80], R9 ;  /* 0x00008009030075a7 */ /* 0x0044e400080011ff */
[----:B---3--:R-:W-:Y:S05]  /*4ea0*/  @!P0 NANOSLEEP.SYNCS 0x989680 ;  /* 0x009896800000895d */ /* 0x008fea0003900000 */
[----:B------:R-:W3:Y:S02]  /*4eb0*/  @!P0 SYNCS.PHASECHK.TRANS64 P0, [R3+URZ+0x80], R9 ;  /* 0x00008009030085a7 */ /* 0x000ee400080010ff */
[----:B---3--:R-:W-:Y:S05]  /*4ec0*/  @!P0 BRA `(.L_x_85) ;  /* 0xfffffffc00f08947 */ /* 0x008fea000383ffff */
[----:B------:R-:W-:Y:S05]  /*4ed0*/  BRA `(.L_x_86) ;  /* 0xffffffd400d47947 */ /* 0x000fea000383ffff */
.L_x_44:
[----:B------:R-:W-:-:S07]  /*4ee0*/  MOV R5, R4 ;  /* 0x0000000400057202 */ /* 0x000fce0000000f00 */
.L_x_87:
[----:B---3--:R3:W4:Y:S02]  /*4ef0*/  SYNCS.PHASECHK.TRANS64.TRYWAIT P0, [R2+URZ+0x70], R5 ;  /* 0x00007005020075a7 */ /* 0x00872400080011ff */
[----:B----4-:R-:W-:Y:S05]  /*4f00*/  @!P0 NANOSLEEP.SYNCS 0x989680 ;  /* 0x009896800000895d */ /* 0x010fea0003900000 */
[----:B------:R-:W4:Y:S02]  /*4f10*/  @!P0 SYNCS.PHASECHK.TRANS64 P0, [R2+URZ+0x70], R5 ;  /* 0x00007005020085a7 */ /* 0x000f2400080010ff */
[----:B----4-:R-:W-:Y:S05]  /*4f20*/  @!P0 BRA `(.L_x_87) ;  /* 0xfffffffc00f08947 */ /* 0x010fea000383ffff */
[----:B------:R-:W-:Y:S05]  /*4f30*/  BRA `(.L_x_34) ;  /* 0xffffffd8001c7947 */ /* 0x000fea000383ffff */
.L_x_50:
[----:B-1----:R1:W4:Y:S02]  /*4f40*/  SYNCS.PHASECHK.TRANS64.TRYWAIT P0, [R87+URZ+0x80], RZ ;  /* 0x000080ff570075a7 */ /* 0x00232400080011ff */
[----:B----4-:R-:W-:Y:S05]  /*4f50*/  @!P0 NANOSLEEP.SYNCS 0x989680 ;  /* 0x009896800000895d */ /* 0x010fea0003900000 */
[----:B------:R-:W4:Y:S02]  /*4f60*/  @!P0 SYNCS.PHASECHK.TRANS64 P0, [R87+URZ+0x80], RZ ;  /* 0x000080ff570085a7 */ /* 0x000f2400080010ff */
[----:B----4-:R-:W-:Y:S05]  /*4f70*/  @!P0 BRA `(.L_x_50) ;  /* 0xfffffffc00f08947 */ /* 0x010fea000383ffff */
[----:B------:R-:W-:Y:S05]  /*4f80*/  BRA `(.L_x_88) ;  /* 0xffffffd800f07947 */ /* 0x000fea000383ffff */
.L_x_52:
[----:B------:R-:W-:-:S07]  /*4f90*/  MOV R2, R3 ;  /* 0x0000000300027202 */ /* 0x000fce0000000f00 */
.L_x_89:
[----:B--2---:R2:W3:Y:S02]  /*4fa0*/  SYNCS.PHASECHK.TRANS64.TRYWAIT P1, [R124+URZ+0x60], R3 ;  /* 0x000060037c0075a7 */ /* 0x0044e400080211ff */
[----:B---3--:R-:W-:Y:S05]  /*4fb0*/  @!P1 NANOSLEEP.SYNCS 0x989680 ;  /* 0x009896800000995d */ /* 0x008fea0003900000 */
[----:B------:R-:W3:Y:S02]  /*4fc0*/  @!P1 SYNCS.PHASECHK.TRANS64 P1, [R124+URZ+0x60], R3 ;  /* 0x000060037c0095a7 */ /* 0x000ee400080210ff */
[----:B---3--:R-:W-:Y:S05]  /*4fd0*/  @!P1 BRA `(.L_x_89) ;  /* 0xfffffffc00f09947 */ /* 0x008fea000383ffff */
[----:B------:R-:W-:Y:S05]  /*4fe0*/  BRA `(.L_x_90) ;  /* 0xffffffdc00f07947 */ /* 0x000fea000383ffff */
.L_x_60:
[-C--:B------:R-:W-:Y:S02]  /*4ff0*/  MOV R4, R2.reuse ;  /* 0x0000000200047202 */ /* 0x080fe40000000f00 */
[----:B------:R-:W-:-:S07]  /*5000*/  MOV R5, R2 ;  /* 0x0000000200057202 */ /* 0x000fce0000000f00 */
.L_x_91:
[----:B-1----:R1:W2:Y:S02]  /*5010*/  SYNCS.PHASECHK.TRANS64.TRYWAIT P0, [R3+URZ+0x80], R5 ;  /* 0x00008005030075a7 */ /* 0x0022a400080011ff */
[----:B--2---:R-:W-:Y:S05]  /*5020*/  @!P0 NANOSLEEP.SYNCS 0x989680 ;  /* 0x009896800000895d */ /* 0x004fea0003900000 */
[----:B------:R-:W2:Y:S02]  /*5030*/  @!P0 SYNCS.PHASECHK.TRANS64 P0, [R3+URZ+0x80], R5 ;  /* 0x00008005030085a7 */ /* 0x000ea400080010ff */
[----:B--2---:R-:W-:Y:S05]  /*5040*/  @!P0 BRA `(.L_x_91) ;  /* 0xfffffffc00f08947 */ /* 0x004fea000383ffff */
[----:B------:R-:W-:Y:S05]  /*5050*/  BRA `(.L_x_92) ;  /* 0xfffffff400187947 */ /* 0x000fea000383ffff */
        .weak           $__internal_0_$__cuda_sm10x_tcgen05_guardrail_trap_col_being_dealloced_not_returned_by_alloc
        .type           $__internal_0_$__cuda_sm10x_tcgen05_guardrail_trap_col_being_dealloced_not_returned_by_alloc,@function
        .size           $__internal_0_$__cuda_sm10x_tcgen05_guardrail_trap_col_being_dealloced_not_returned_by_alloc,($__internal_1_$__cuda_sm10x_tcgen05_guardrail_trap_phase_invalid_during_alloc - $__internal_0_$__cuda_sm10x_tcgen05_guardrail_trap_col_being_dealloced_not_returned_by_alloc)
$__internal_0_$__cuda_sm10x_tcgen05_guardrail_trap_col_being_dealloced_not_returned_by_alloc:
[----:B------:R-:W-:Y:S05]  /*5060*/  BPT.TRAP 0x1 ;  /* 0x000000040000795c */ /* 0x000fea0000300000 */
[----:B------:R-:W-:-:S04]  /*5070*/  HFMA2 R3, -RZ, RZ, 0, 0 ;  /* 0x00000000ff037431 */ /* 0x000fc800000001ff */
[----:B------:R-:W-:Y:S05]  /*5080*/  RET.REL.NODEC R2 `(kernel_cutlass_kernel_cudnngrouped_gemmgrouped_gemm_swiglugrouped_gemm_swiglu_quantBlockScaledContiguousGroupedGemmKernel_object_at__TiledMMA_ThrLayoutVMNK11110000_PermutationMNK____MMAAt_0) ;  /* 0xffffffac02dc7950 */ /* 0x000fea0003c3ffff */
        .weak           $__internal_1_$__cuda_sm10x_tcgen05_guardrail_trap_phase_invalid_during_alloc
        .type           $__internal_1_$__cuda_sm10x_tcgen05_guardrail_trap_phase_invalid_during_alloc,@function
        .size           $__internal_1_$__cuda_sm10x_tcgen05_guardrail_trap_phase_invalid_during_alloc,($__internal_2_$__cuda_sm10x_tcgen05_guardrail_trap_unallocated_columns_being_dealloced - $__internal_1_$__cuda_sm10x_tcgen05_guardrail_trap_phase_invalid_during_alloc)
$__internal_1_$__cuda_sm10x_tcgen05_guardrail_trap_phase_invalid_during_alloc:
[----:B------:R-:W-:Y:S05]  /*5090*/  BPT.TRAP 0x1 ;  /* 0x000000040000795c */ /* 0x000fea0000300000 */
[----:B------:R-:W-:-:S04]  /*50a0*/  MOV R3, 0x0 ;  /* 0x0000000000037802 */ /* 0x000fc80000000f00 */
[----:B------:R-:W-:Y:S05]  /*50b0*/  RET.REL.NODEC R2 `(kernel_cutlass_kernel_cudnngrouped_gemmgrouped_gemm_swiglugrouped_gemm_swiglu_quantBlockScaledContiguousGroupedGemmKernel_object_at__TiledMMA_ThrLayoutVMNK11110000_PermutationMNK____MMAAt_0) ;  /* 0xffffffac02d07950 */ /* 0x000fea0003c3ffff */
        .weak           $__internal_2_$__cuda_sm10x_tcgen05_guardrail_trap_unallocated_columns_being_dealloced
        .type           $__internal_2_$__cuda_sm10x_tcgen05_guardrail_trap_unallocated_columns_being_dealloced,@function
        .size           $__internal_2_$__cuda_sm10x_tcgen05_guardrail_trap_unallocated_columns_being_dealloced,(.L_x_96 - $__internal_2_$__cuda_sm10x_tcgen05_guardrail_trap_unallocated_columns_being_dealloced)
$__internal_2_$__cuda_sm10x_tcgen05_guardrail_trap_unallocated_columns_being_dealloced:
[----:B------:R-:W-:Y:S05]  /*50c0*/  BPT.TRAP 0x1 ;  /* 0x000000040000795c */ /* 0x000fea0000300000 */
[----:B------:R-:W-:-:S04]  /*50d0*/  HFMA2 R3, -RZ, RZ, 0, 0 ;  /* 0x00000000ff037431 */ /* 0x000fc800000001ff */
[----:B------:R-:W-:Y:S05]  /*50e0*/  RET.REL.NODEC R2 `(kernel_cutlass_kernel_cudnngrouped_gemmgrouped_gemm_swiglugrouped_gemm_swiglu_quantBlockScaledContiguousGroupedGemmKernel_object_at__TiledMMA_ThrLayoutVMNK11110000_PermutationMNK____MMAAt_0) ;  /* 0xffffffac02c47950 */ /* 0x000fea0003c3ffff */
.L_x_93:
[----:B------:R-:W-:-:S00]  /*50f0*/  BRA `(.L_x_93) ;  /* 0xfffffffc00fc7947 */ /* 0x000fc0000383ffff */
[----:B------:R-:W-:-:S00]  /*5100*/  NOP ;  /* 0x0000000000007918 */ /* 0x000fc00000000000 */
[----:B------:R-:W-:-:S00]  /*5110*/  NOP ;  /* 0x0000000000007918 */ /* 0x000fc00000000000 */
[----:B------:R-:W-:-:S00]  /*5120*/  NOP ;  /* 0x0000000000007918 */ /* 0x000fc00000000000 */
[----:B------:R-:W-:-:S00]  /*5130*/  NOP ;  /* 0x0000000000007918 */ /* 0x000fc00000000000 */
[----:B------:R-:W-:-:S00]  /*5140*/  NOP ;  /* 0x0000000000007918 */ /* 0x000fc00000000000 */
[----:B------:R-:W-:-:S00]  /*5150*/  NOP ;  /* 0x0000000000007918 */ /* 0x000fc00000000000 */
[----:B------:R-:W-:-:S00]  /*5160*/  NOP ;  /* 0x0000000000007918 */ /* 0x000fc00000000000 */
[----:B------:R-:W-:-:S00]  /*5170*/  NOP ;  /* 0x0000000000007918 */ /* 0x000fc00000000000 */
.L_x_96:


//--------------------- .nv.shared.kernel_cutlass_kernel_cudnngrouped_gemmgrouped_gemm_swiglugrouped_gemm_swiglu_quantBlockScaledContiguousGroupedGemmKernel_object_at__TiledMMA_ThrLayoutVMNK11110000_PermutationMNK____MMAAt_0 --------------------------
	.section	.nv.shared.kernel_cutlass_kernel_cudnngrouped_gemmgrouped_gemm_swiglugrouped_gemm_swiglu_quantBlockScaledContiguousGroupedGemmKernel_object_at__TiledMMA_ThrLayoutVMNK11110000_PermutationMNK____MMAAt_0,"aw",@nobits
	.sectionflags	@""
	.align	1024
	.zero		1024


//--------------------- .nv.shared.reserved.0     --------------------------
	.section	.nv.shared.reserved.0,"aw",@nobits
	.align	8
	.weak		__nv_reservedSMEM_offset_0_alias
	.size		__nv_reservedSMEM_offset_0_alias, 0, 64
	.other		__nv_reservedSMEM_offset_0_alias,@"STO_CUDA_RESERVED_SHARED STV_DEFAULT"
__nv_reservedSMEM_offset_0_alias:
	.zero		0
.nv.shared.reserved.0:
	.zero		64
	.weak		__nv_reservedSMEM_allocation_phase
	.type		__nv_reservedSMEM_allocation_phase,@object
	.size		__nv_reservedSMEM_allocation_phase,(.L_0 - __nv_reservedSMEM_allocation_phase)
__nv_reservedSMEM_allocation_phase:
	.zero		1
.L_0:
	.zero		7
	.weak		__nv_reservedSMEM_devtool_atexit_pc
	.type		__nv_reservedSMEM_devtool_atexit_pc,@object
	.size		__nv_reservedSMEM_devtool_atexit_pc,(__nv_reservedSMEM_allocation_mask - __nv_reservedSMEM_devtool_atexit_pc)
__nv_reservedSMEM_devtool_atexit_pc:
	.zero		8
	.weak		__nv_reservedSMEM_allocation_mask
	.type		__nv_reservedSMEM_allocation_mask,@object
	.size		__nv_reservedSMEM_allocation_mask,(.L_2 - __nv_reservedSMEM_allocation_mask)
__nv_reservedSMEM_allocation_mask:
	.zero		4
.L_2:


//--------------------- .nv.constant0.kernel_cutlass_kernel_cudnngrouped_gemmgrouped_gemm_swiglugrouped_gemm_swiglu_quantBlockScaledContiguousGroupedGemmKernel_object_at__TiledMMA_ThrLayoutVMNK11110000_PermutationMNK____MMAAt_0 --------------------------
	.section	.nv.constant0.kernel_cutlass_kernel_cudnngrouped_gemmgrouped_gemm_swiglugrouped_gemm_swiglu_quantBlockScaledContiguousGroupedGemmKernel_object_at__TiledMMA_ThrLayoutVMNK11110000_PermutationMNK____MMAAt_0,"a",@progbits
	.sectionflags	@""
	.align	4
.nv.constant0.kernel_cutlass_kernel_cudnngrouped_gemmgrouped_gemm_swiglugrouped_gemm_swiglu_quantBlockScaledContiguousGroupedGemmKernel_object_at__TiledMMA_ThrLayoutVMNK11110000_PermutationMNK____MMAAt_0:
	.zero		1924


//--------------------- SYMBOLS --------------------------

	.type		.nv.reservedSmem.offset0,@object
	.size		.nv.reservedSmem.offset0,0x4
	.type		.nv.reservedSmem.cap,@object
	.size		.nv.reservedSmem.cap,0x4
